//
// Generated by NVIDIA NVVM Compiler
//
// Compiler Build ID: CL-36424714
// Cuda compilation tools, release 13.0, V13.0.88
// Based on NVVM 20.0.0
//

.version 9.0
.target sm_100
.address_size 64

	// .globl	_Z16vectorMultiplyUXPA3_dPA1_dS2_
.func  (.param .b64 func_retval0) __internal_accurate_pow
(
	.param .b64 __internal_accurate_pow_param_0
)
;

.visible .entry _Z16vectorMultiplyUXPA3_dPA1_dS2_(
	.param .u64 .ptr .align 1 _Z16vectorMultiplyUXPA3_dPA1_dS2__param_0,
	.param .u64 .ptr .align 1 _Z16vectorMultiplyUXPA3_dPA1_dS2__param_1,
	.param .u64 .ptr .align 1 _Z16vectorMultiplyUXPA3_dPA1_dS2__param_2
)
{
	.reg .b32 	%r<9>;
	.reg .b64 	%rd<14>;
	.reg .b64 	%fd<11>;

	ld.param.u64 	%rd1, [_Z16vectorMultiplyUXPA3_dPA1_dS2__param_0];
	ld.param.u64 	%rd2, [_Z16vectorMultiplyUXPA3_dPA1_dS2__param_1];
	ld.param.u64 	%rd3, [_Z16vectorMultiplyUXPA3_dPA1_dS2__param_2];
	cvta.to.global.u64 	%rd4, %rd3;
	cvta.to.global.u64 	%rd5, %rd2;
	cvta.to.global.u64 	%rd6, %rd1;
	mov.u32 	%r1, %ntid.x;
	mov.u32 	%r2, %ctaid.x;
	mov.u32 	%r3, %tid.x;
	mad.lo.s32 	%r4, %r1, %r2, %r3;
	mov.u32 	%r5, %ntid.y;
	mov.u32 	%r6, %ctaid.y;
	mov.u32 	%r7, %tid.y;
	mad.lo.s32 	%r8, %r5, %r6, %r7;
	mul.wide.s32 	%rd7, %r4, 24;
	add.s64 	%rd8, %rd6, %rd7;
	mul.wide.u32 	%rd9, %r8, 8;
	add.s64 	%rd10, %rd5, %rd9;
	mul.wide.s32 	%rd11, %r4, 8;
	add.s64 	%rd12, %rd4, %rd11;
	add.s64 	%rd13, %rd12, %rd9;
	ld.global.f64 	%fd1, [%rd13];
	ld.global.f64 	%fd2, [%rd8];
	ld.global.f64 	%fd3, [%rd10];
	fma.rn.f64 	%fd4, %fd2, %fd3, %fd1;
	st.global.f64 	[%rd13], %fd4;
	ld.global.f64 	%fd5, [%rd8+8];
	ld.global.f64 	%fd6, [%rd10+8];
	fma.rn.f64 	%fd7, %fd5, %fd6, %fd4;
	st.global.f64 	[%rd13], %fd7;
	ld.global.f64 	%fd8, [%rd8+16];
	ld.global.f64 	%fd9, [%rd10+16];
	fma.rn.f64 	%fd10, %fd8, %fd9, %fd7;
	st.global.f64 	[%rd13], %fd10;
	ret;

}
	// .globl	_Z18vectorMultiplyVfUXPA2_dPA1_dS2_
.visible .entry _Z18vectorMultiplyVfUXPA2_dPA1_dS2_(
	.param .u64 .ptr .align 1 _Z18vectorMultiplyVfUXPA2_dPA1_dS2__param_0,
	.param .u64 .ptr .align 1 _Z18vectorMultiplyVfUXPA2_dPA1_dS2__param_1,
	.param .u64 .ptr .align 1 _Z18vectorMultiplyVfUXPA2_dPA1_dS2__param_2
)
{
	.reg .b32 	%r<9>;
	.reg .b64 	%rd<14>;
	.reg .b64 	%fd<8>;

	ld.param.u64 	%rd1, [_Z18vectorMultiplyVfUXPA2_dPA1_dS2__param_0];
	ld.param.u64 	%rd2, [_Z18vectorMultiplyVfUXPA2_dPA1_dS2__param_1];
	ld.param.u64 	%rd3, [_Z18vectorMultiplyVfUXPA2_dPA1_dS2__param_2];
	cvta.to.global.u64 	%rd4, %rd3;
	cvta.to.global.u64 	%rd5, %rd2;
	cvta.to.global.u64 	%rd6, %rd1;
	mov.u32 	%r1, %ntid.x;
	mov.u32 	%r2, %ctaid.x;
	mov.u32 	%r3, %tid.x;
	mad.lo.s32 	%r4, %r1, %r2, %r3;
	mov.u32 	%r5, %ntid.y;
	mov.u32 	%r6, %ctaid.y;
	mov.u32 	%r7, %tid.y;
	mad.lo.s32 	%r8, %r5, %r6, %r7;
	mul.wide.s32 	%rd7, %r4, 16;
	add.s64 	%rd8, %rd6, %rd7;
	mul.wide.u32 	%rd9, %r8, 8;
	add.s64 	%rd10, %rd5, %rd9;
	mul.wide.s32 	%rd11, %r4, 8;
	add.s64 	%rd12, %rd4, %rd11;
	add.s64 	%rd13, %rd12, %rd9;
	ld.global.f64 	%fd1, [%rd13];
	ld.global.f64 	%fd2, [%rd8];
	ld.global.f64 	%fd3, [%rd10];
	fma.rn.f64 	%fd4, %fd2, %fd3, %fd1;
	st.global.f64 	[%rd13], %fd4;
	ld.global.f64 	%fd5, [%rd8+8];
	ld.global.f64 	%fd6, [%rd10+8];
	fma.rn.f64 	%fd7, %fd5, %fd6, %fd4;
	st.global.f64 	[%rd13], %fd7;
	ret;

}
	// .globl	_Z2gXPA1_dS0_
.visible .entry _Z2gXPA1_dS0_(
	.param .u64 .ptr .align 1 _Z2gXPA1_dS0__param_0,
	.param .u64 .ptr .align 1 _Z2gXPA1_dS0__param_1
)
{
	.reg .b32 	%r<9>;
	.reg .b64 	%rd<11>;
	.reg .b64 	%fd<3>;

	ld.param.u64 	%rd1, [_Z2gXPA1_dS0__param_0];
	ld.param.u64 	%rd2, [_Z2gXPA1_dS0__param_1];
	cvta.to.global.u64 	%rd3, %rd2;
	cvta.to.global.u64 	%rd4, %rd1;
	mov.u32 	%r1, %ntid.x;
	mov.u32 	%r2, %ctaid.x;
	mov.u32 	%r3, %tid.x;
	mad.lo.s32 	%r4, %r1, %r2, %r3;
	mov.u32 	%r5, %ntid.y;
	mov.u32 	%r6, %ctaid.y;
	mov.u32 	%r7, %tid.y;
	mad.lo.s32 	%r8, %r5, %r6, %r7;
	mul.wide.s32 	%rd5, %r4, 8;
	add.s64 	%rd6, %rd4, %rd5;
	mul.wide.u32 	%rd7, %r8, 8;
	add.s64 	%rd8, %rd6, %rd7;
	ld.global.f64 	%fd1, [%rd8];
	mul.f64 	%fd2, %fd1, 0d3FE3333333333333;
	add.s64 	%rd9, %rd3, %rd5;
	add.s64 	%rd10, %rd9, %rd7;
	st.global.f64 	[%rd10], %fd2;
	ret;

}
	// .globl	_Z2fXPA1_dS0_
.visible .entry _Z2fXPA1_dS0_(
	.param .u64 .ptr .align 1 _Z2fXPA1_dS0__param_0,
	.param .u64 .ptr .align 1 _Z2fXPA1_dS0__param_1
)
{
	.reg .pred 	%p<9>;
	.reg .b32 	%r<18>;
	.reg .b64 	%rd<16>;
	.reg .b64 	%fd<24>;

	ld.param.u64 	%rd2, [_Z2fXPA1_dS0__param_0];
	ld.param.u64 	%rd1, [_Z2fXPA1_dS0__param_1];
	cvta.to.global.u64 	%rd3, %rd2;
	mov.u32 	%r4, %ntid.x;
	mov.u32 	%r5, %ctaid.x;
	mov.u32 	%r6, %tid.x;
	mad.lo.s32 	%r1, %r4, %r5, %r6;
	mov.u32 	%r7, %ntid.y;
	mov.u32 	%r8, %ctaid.y;
	mov.u32 	%r9, %tid.y;
	mad.lo.s32 	%r2, %r7, %r8, %r9;
	mul.wide.s32 	%rd4, %r1, 8;
	add.s64 	%rd5, %rd3, %rd4;
	mul.wide.u32 	%rd6, %r2, 8;
	add.s64 	%rd7, %rd5, %rd6;
	ld.global.f64 	%fd6, [%rd7];
	mul.f64 	%fd7, %fd6, 0dC024000000000000;
	mov.f64 	%fd8, 0d4005BF0A8B145769;
	{
	.reg .b32 %temp; 
	mov.b64 	{%temp, %r10}, %fd8;
	}
	{
	.reg .b32 %temp; 
	mov.b64 	{%temp, %r3}, %fd7;
	}
	shr.u32 	%r11, %r3, 20;
	and.b32  	%r12, %r11, 2047;
	add.s32 	%r13, %r12, -1012;
	mov.b64 	%rd8, %fd7;
	shl.b64 	%rd9, %rd8, %r13;
	setp.eq.s64 	%p1, %rd9, -9223372036854775808;
	{ // callseq 0, 0
	.param .b64 param0;
	st.param.f64 	[param0], %fd7;
	.param .b64 retval0;
	call.uni (retval0), 
	__internal_accurate_pow, 
	(
	param0
	);
	ld.param.f64 	%fd9, [retval0];
	} // callseq 0
	setp.lt.s32 	%p2, %r10, 0;
	neg.f64 	%fd11, %fd9;
	selp.f64 	%fd12, %fd11, %fd9, %p1;
	selp.f64 	%fd13, %fd12, %fd9, %p2;
	cvt.rzi.f64.f64 	%fd14, %fd7;
	setp.neu.f64 	%p3, %fd7, %fd14;
	selp.f64 	%fd16, 0dFFF8000000000000, %fd13, %p3;
	selp.f64 	%fd23, %fd16, %fd13, %p2;
	add.f64 	%fd17, %fd7, 0d4005BF0A8B145769;
	{
	.reg .b32 %temp; 
	mov.b64 	{%temp, %r14}, %fd17;
	}
	and.b32  	%r15, %r14, 2146435072;
	setp.ne.s32 	%p4, %r15, 2146435072;
	@%p4 bra 	$L__BB3_5;
	setp.num.f64 	%p5, %fd7, %fd7;
	@%p5 bra 	$L__BB3_3;
	mov.f64 	%fd19, 0d4005BF0A8B145769;
	add.rn.f64 	%fd23, %fd19, %fd7;
	bra.uni 	$L__BB3_5;
$L__BB3_3:
	abs.f64 	%fd18, %fd7;
	setp.neu.f64 	%p6, %fd18, 0d7FF0000000000000;
	@%p6 bra 	$L__BB3_5;
	setp.lt.s32 	%p7, %r3, 0;
	selp.b32 	%r16, 0, 2146435072, %p7;
	mov.b32 	%r17, 0;
	mov.b64 	%fd23, {%r17, %r16};
$L__BB3_5:
	cvta.to.global.u64 	%rd11, %rd1;
	setp.eq.f64 	%p8, %fd7, 0d0000000000000000;
	add.f64 	%fd20, %fd23, 0d3FF0000000000000;
	rcp.rn.f64 	%fd21, %fd20;
	selp.f64 	%fd22, 0d3FE0000000000000, %fd21, %p8;
	add.s64 	%rd13, %rd11, %rd4;
	add.s64 	%rd15, %rd13, %rd6;
	st.global.f64 	[%rd15], %fd22;
	ret;

}
.func  (.param .b64 func_retval0) __internal_accurate_pow(
	.param .b64 __internal_accurate_pow_param_0
)
{
	.reg .pred 	%p<8>;
	.reg .b32 	%r<46>;
	.reg .b32 	%f<3>;
	.reg .b64 	%fd<109>;

	ld.param.f64 	%fd10, [__internal_accurate_pow_param_0];
	mov.f64 	%fd11, 0d4005BF0A8B145769;
	{
	.reg .b32 %temp; 
	mov.b64 	{%temp, %r8}, %fd11;
	}
	{
	.reg .b32 %temp; 
	mov.b64 	{%r9, %temp}, %fd11;
	}
	shr.u32 	%r10, %r8, 20;
	setp.lt.u32 	%p1, %r8, 1048576;
	mov.f64 	%fd12, 0d4365BF0A8B145769;
	{
	.reg .b32 %temp; 
	mov.b64 	{%temp, %r11}, %fd12;
	}
	{
	.reg .b32 %temp; 
	mov.b64 	{%r12, %temp}, %fd12;
	}
	shr.u32 	%r13, %r11, 20;
	add.s32 	%r14, %r13, -54;
	selp.b32 	%r15, %r12, %r9, %p1;
	selp.b32 	%r16, %r11, %r8, %p1;
	selp.b32 	%r1, %r14, %r10, %p1;
	add.s32 	%r45, %r1, -1023;
	and.b32  	%r17, %r16, -2146435073;
	or.b32  	%r18, %r17, 1072693248;
	mov.b64 	%fd107, {%r15, %r18};
	setp.lt.u32 	%p2, %r18, 1073127583;
	@%p2 bra 	$L__BB4_2;
	{
	.reg .b32 %temp; 
	mov.b64 	{%r19, %temp}, %fd107;
	}
	{
	.reg .b32 %temp; 
	mov.b64 	{%temp, %r20}, %fd107;
	}
	add.s32 	%r21, %r20, -1048576;
	mov.b64 	%fd107, {%r19, %r21};
	add.s32 	%r45, %r1, -1022;
$L__BB4_2:
	add.f64 	%fd13, %fd107, 0dBFF0000000000000;
	add.f64 	%fd14, %fd107, 0d3FF0000000000000;
	rcp.approx.ftz.f64 	%fd15, %fd14;
	neg.f64 	%fd16, %fd14;
	fma.rn.f64 	%fd17, %fd16, %fd15, 0d3FF0000000000000;
	fma.rn.f64 	%fd18, %fd17, %fd17, %fd17;
	fma.rn.f64 	%fd19, %fd18, %fd15, %fd15;
	mul.f64 	%fd20, %fd13, %fd19;
	fma.rn.f64 	%fd21, %fd13, %fd19, %fd20;
	mul.f64 	%fd22, %fd21, %fd21;
	fma.rn.f64 	%fd23, %fd22, 0d3EB0F5FF7D2CAFE2, 0d3ED0F5D241AD3B5A;
	fma.rn.f64 	%fd24, %fd23, %fd22, 0d3EF3B20A75488A3F;
	fma.rn.f64 	%fd25, %fd24, %fd22, 0d3F1745CDE4FAECD5;
	fma.rn.f64 	%fd26, %fd25, %fd22, 0d3F3C71C7258A578B;
	fma.rn.f64 	%fd27, %fd26, %fd22, 0d3F6249249242B910;
	fma.rn.f64 	%fd28, %fd27, %fd22, 0d3F89999999999DFB;
	sub.f64 	%fd29, %fd13, %fd21;
	add.f64 	%fd30, %fd29, %fd29;
	neg.f64 	%fd31, %fd21;
	fma.rn.f64 	%fd32, %fd31, %fd13, %fd30;
	mul.f64 	%fd33, %fd19, %fd32;
	fma.rn.f64 	%fd34, %fd22, %fd28, 0d3FB5555555555555;
	mov.f64 	%fd35, 0d3FB5555555555555;
	sub.f64 	%fd36, %fd35, %fd34;
	fma.rn.f64 	%fd37, %fd22, %fd28, %fd36;
	add.f64 	%fd38, %fd37, 0dBC46A4CB00B9E7B0;
	add.f64 	%fd39, %fd34, %fd38;
	sub.f64 	%fd40, %fd34, %fd39;
	add.f64 	%fd41, %fd38, %fd40;
	mul.rn.f64 	%fd42, %fd21, %fd21;
	neg.f64 	%fd43, %fd42;
	fma.rn.f64 	%fd44, %fd21, %fd21, %fd43;
	{
	.reg .b32 %temp; 
	mov.b64 	{%r22, %temp}, %fd33;
	}
	{
	.reg .b32 %temp; 
	mov.b64 	{%temp, %r23}, %fd33;
	}
	add.s32 	%r24, %r23, 1048576;
	mov.b64 	%fd45, {%r22, %r24};
	fma.rn.f64 	%fd46, %fd21, %fd45, %fd44;
	mul.rn.f64 	%fd47, %fd42, %fd21;
	neg.f64 	%fd48, %fd47;
	fma.rn.f64 	%fd49, %fd42, %fd21, %fd48;
	fma.rn.f64 	%fd50, %fd42, %fd33, %fd49;
	fma.rn.f64 	%fd51, %fd46, %fd21, %fd50;
	mul.rn.f64 	%fd52, %fd39, %fd47;
	neg.f64 	%fd53, %fd52;
	fma.rn.f64 	%fd54, %fd39, %fd47, %fd53;
	fma.rn.f64 	%fd55, %fd39, %fd51, %fd54;
	fma.rn.f64 	%fd56, %fd41, %fd47, %fd55;
	add.f64 	%fd57, %fd52, %fd56;
	sub.f64 	%fd58, %fd52, %fd57;
	add.f64 	%fd59, %fd56, %fd58;
	add.f64 	%fd60, %fd21, %fd57;
	sub.f64 	%fd61, %fd21, %fd60;
	add.f64 	%fd62, %fd57, %fd61;
	add.f64 	%fd63, %fd59, %fd62;
	add.f64 	%fd64, %fd33, %fd63;
	add.f64 	%fd65, %fd60, %fd64;
	sub.f64 	%fd66, %fd60, %fd65;
	add.f64 	%fd67, %fd64, %fd66;
	xor.b32  	%r25, %r45, -2147483648;
	mov.b32 	%r26, 1127219200;
	mov.b64 	%fd68, {%r25, %r26};
	mov.b32 	%r27, -2147483648;
	mov.b64 	%fd69, {%r27, %r26};
	sub.f64 	%fd70, %fd68, %fd69;
	fma.rn.f64 	%fd71, %fd70, 0d3FE62E42FEFA39EF, %fd65;
	fma.rn.f64 	%fd72, %fd70, 0dBFE62E42FEFA39EF, %fd71;
	sub.f64 	%fd73, %fd72, %fd65;
	sub.f64 	%fd74, %fd67, %fd73;
	fma.rn.f64 	%fd75, %fd70, 0d3C7ABC9E3B39803F, %fd74;
	add.f64 	%fd76, %fd71, %fd75;
	sub.f64 	%fd77, %fd71, %fd76;
	add.f64 	%fd78, %fd75, %fd77;
	{
	.reg .b32 %temp; 
	mov.b64 	{%temp, %r28}, %fd10;
	}
	{
	.reg .b32 %temp; 
	mov.b64 	{%r29, %temp}, %fd10;
	}
	shl.b32 	%r30, %r28, 1;
	setp.gt.u32 	%p3, %r30, -33554433;
	and.b32  	%r31, %r28, -15728641;
	selp.b32 	%r32, %r31, %r28, %p3;
	mov.b64 	%fd79, {%r29, %r32};
	mul.rn.f64 	%fd80, %fd76, %fd79;
	neg.f64 	%fd81, %fd80;
	fma.rn.f64 	%fd82, %fd76, %fd79, %fd81;
	fma.rn.f64 	%fd83, %fd78, %fd79, %fd82;
	add.f64 	%fd4, %fd80, %fd83;
	sub.f64 	%fd84, %fd80, %fd4;
	add.f64 	%fd5, %fd83, %fd84;
	fma.rn.f64 	%fd85, %fd4, 0d3FF71547652B82FE, 0d4338000000000000;
	{
	.reg .b32 %temp; 
	mov.b64 	{%r5, %temp}, %fd85;
	}
	mov.f64 	%fd86, 0dC338000000000000;
	add.rn.f64 	%fd87, %fd85, %fd86;
	fma.rn.f64 	%fd88, %fd87, 0dBFE62E42FEFA39EF, %fd4;
	fma.rn.f64 	%fd89, %fd87, 0dBC7ABC9E3B39803F, %fd88;
	fma.rn.f64 	%fd90, %fd89, 0d3E5ADE1569CE2BDF, 0d3E928AF3FCA213EA;
	fma.rn.f64 	%fd91, %fd90, %fd89, 0d3EC71DEE62401315;
	fma.rn.f64 	%fd92, %fd91, %fd89, 0d3EFA01997C89EB71;
	fma.rn.f64 	%fd93, %fd92, %fd89, 0d3F2A01A014761F65;
	fma.rn.f64 	%fd94, %fd93, %fd89, 0d3F56C16C1852B7AF;
	fma.rn.f64 	%fd95, %fd94, %fd89, 0d3F81111111122322;
	fma.rn.f64 	%fd96, %fd95, %fd89, 0d3FA55555555502A1;
	fma.rn.f64 	%fd97, %fd96, %fd89, 0d3FC5555555555511;
	fma.rn.f64 	%fd98, %fd97, %fd89, 0d3FE000000000000B;
	fma.rn.f64 	%fd99, %fd98, %fd89, 0d3FF0000000000000;
	fma.rn.f64 	%fd100, %fd99, %fd89, 0d3FF0000000000000;
	{
	.reg .b32 %temp; 
	mov.b64 	{%r6, %temp}, %fd100;
	}
	{
	.reg .b32 %temp; 
	mov.b64 	{%temp, %r7}, %fd100;
	}
	shl.b32 	%r33, %r5, 20;
	add.s32 	%r34, %r33, %r7;
	mov.b64 	%fd108, {%r6, %r34};
	{
	.reg .b32 %temp; 
	mov.b64 	{%temp, %r35}, %fd4;
	}
	mov.b32 	%f2, %r35;
	abs.f32 	%f1, %f2;
	setp.lt.f32 	%p4, %f1, 0f4086232B;
	@%p4 bra 	$L__BB4_5;
	setp.lt.f64 	%p5, %fd4, 0d0000000000000000;
	add.f64 	%fd101, %fd4, 0d7FF0000000000000;
	selp.f64 	%fd108, 0d0000000000000000, %fd101, %p5;
	setp.geu.f32 	%p6, %f1, 0f40874800;
	@%p6 bra 	$L__BB4_5;
	shr.u32 	%r36, %r5, 31;
	add.s32 	%r37, %r5, %r36;
	shr.s32 	%r38, %r37, 1;
	shl.b32 	%r39, %r38, 20;
	add.s32 	%r40, %r7, %r39;
	mov.b64 	%fd102, {%r6, %r40};
	sub.s32 	%r41, %r5, %r38;
	shl.b32 	%r42, %r41, 20;
	add.s32 	%r43, %r42, 1072693248;
	mov.b32 	%r44, 0;
	mov.b64 	%fd103, {%r44, %r43};
	mul.f64 	%fd108, %fd103, %fd102;
$L__BB4_5:
	abs.f64 	%fd104, %fd108;
	setp.eq.f64 	%p7, %fd104, 0d7FF0000000000000;
	fma.rn.f64 	%fd105, %fd108, %fd5, %fd108;
	selp.f64 	%fd106, %fd108, %fd105, %p7;
	st.param.f64 	[func_retval0], %fd106;
	ret;

}


// ===== COMPILED SASS (sm_100) =====

	.target	sm_100

	.elftype	@"ET_EXEC"


//--------------------- .note.nv.tkinfo           --------------------------
	.section	.note.nv.tkinfo,"",@"SHT_NOTE"
	.sectionflags	@"SHF_NOTE_NV_TKINFO"
	.tkinfo
        /*0018*/ 	.word	0x00000002
        /*0030*/ 	.string	""
        /*0030*/ 	.string	"ptxas"
        /*0030*/ 	.string	"Cuda compilation tools, release 13.0, V13.0.88"
        /*0030*/ 	.string	"Build cuda_13.0.r13.0/compiler.36424714_0"
        /*0030*/ 	.string	"-arch sm_100 -m 64 "



//--------------------- .note.nv.cuinfo           --------------------------
	.section	.note.nv.cuinfo,"",@"SHT_NOTE"
	.sectionflags	@"SHF_NOTE_NV_CUINFO"
        /*0018*/ 	.short	0x0002
        /*001a*/ 	.short	0x0064
        /*001c*/ 	.short	0x0082
	.zero		2


//--------------------- .nv.info                  --------------------------
	.section	.nv.info,"",@"SHT_CUDA_INFO"
	.align	4


	//----- nvinfo : EIATTR_REGCOUNT
	.align		4
        /*0000*/ 	.byte	0x04, 0x2f
        /*0002*/ 	.short	(.L_1 - .L_0)
	.align		4
.L_0:
        /*0004*/ 	.word	index@(_Z16vectorMultiplyUXPA3_dPA1_dS2_)
        /*0008*/ 	.word	0x00000012


	//----- nvinfo : EIATTR_FRAME_SIZE
	.align		4
.L_1:
        /*000c*/ 	.byte	0x04, 0x11
        /*000e*/ 	.short	(.L_3 - .L_2)
	.align		4
.L_2:
        /*0010*/ 	.word	index@(_Z16vectorMultiplyUXPA3_dPA1_dS2_)
        /*0014*/ 	.word	0x00000000


	//----- nvinfo : EIATTR_REGCOUNT
	.align		4
.L_3:
        /*0018*/ 	.byte	0x04, 0x2f
        /*001a*/ 	.short	(.L_5 - .L_4)
	.align		4
.L_4:
        /*001c*/ 	.word	index@(_Z18vectorMultiplyVfUXPA2_dPA1_dS2_)
        /*0020*/ 	.word	0x00000010


	//----- nvinfo : EIATTR_FRAME_SIZE
	.align		4
.L_5:
        /*0024*/ 	.byte	0x04, 0x11
        /*0026*/ 	.short	(.L_7 - .L_6)
	.align		4
.L_6:
        /*0028*/ 	.word	index@(_Z18vectorMultiplyVfUXPA2_dPA1_dS2_)
        /*002c*/ 	.word	0x00000000


	//----- nvinfo : EIATTR_REGCOUNT
	.align		4
.L_7:
        /*0030*/ 	.byte	0x04, 0x2f
        /*0032*/ 	.short	(.L_9 - .L_8)
	.align		4
.L_8:
        /*0034*/ 	.word	index@(_Z2gXPA1_dS0_)
        /*0038*/ 	.word	0x0000000c


	//----- nvinfo : EIATTR_FRAME_SIZE
	.align		4
.L_9:
        /*003c*/ 	.byte	0x04, 0x11
        /*003e*/ 	.short	(.L_11 - .L_10)
	.align		4
.L_10:
        /*0040*/ 	.word	index@(_Z2gXPA1_dS0_)
        /*0044*/ 	.word	0x00000000


	//----- nvinfo : EIATTR_REGCOUNT
	.align		4
.L_11:
        /*0048*/ 	.byte	0x04, 0x2f
        /*004a*/ 	.short	(.L_13 - .L_12)
	.align		4
.L_12:
        /*004c*/ 	.word	index@(_Z2fXPA1_dS0_)
        /*0050*/ 	.word	0x0000001e


	//----- nvinfo : EIATTR_FRAME_SIZE
	.align		4
.L_13:
        /*0054*/ 	.byte	0x04, 0x11
        /*0056*/ 	.short	(.L_15 - .L_14)
	.align		4
.L_14:
        /*0058*/ 	.word	index@($_Z2fXPA1_dS0_$__internal_accurate_pow)
        /*005c*/ 	.word	0x00000000


	//----- nvinfo : EIATTR_FRAME_SIZE
	.align		4
.L_15:
        /*0060*/ 	.byte	0x04, 0x11
        /*0062*/ 	.short	(.L_17 - .L_16)
	.align		4
.L_16:
        /*0064*/ 	.word	index@($__internal_0_$__cuda_sm20_dblrcp_rn_slowpath_v3)
        /*0068*/ 	.word	0x00000000


	//----- nvinfo : EIATTR_FRAME_SIZE
	.align		4
.L_17:
        /*006c*/ 	.byte	0x04, 0x11
        /*006e*/ 	.short	(.L_19 - .L_18)
	.align		4
.L_18:
        /*0070*/ 	.word	index@(_Z2fXPA1_dS0_)
        /*0074*/ 	.word	0x00000000


	//----- nvinfo : EIATTR_MIN_STACK_SIZE
	.align		4
.L_19:
        /*0078*/ 	.byte	0x04, 0x12
        /*007a*/ 	.short	(.L_21 - .L_20)
	.align		4
.L_20:
        /*007c*/ 	.word	index@(_Z2fXPA1_dS0_)
        /*0080*/ 	.word	0x00000000


	//----- nvinfo : EIATTR_MIN_STACK_SIZE
	.align		4
.L_21:
        /*0084*/ 	.byte	0x04, 0x12
        /*0086*/ 	.short	(.L_23 - .L_22)
	.align		4
.L_22:
        /*0088*/ 	.word	index@(_Z2gXPA1_dS0_)
        /*008c*/ 	.word	0x00000000


	//----- nvinfo : EIATTR_MIN_STACK_SIZE
	.align		4
.L_23:
        /*0090*/ 	.byte	0x04, 0x12
        /*0092*/ 	.short	(.L_25 - .L_24)
	.align		4
.L_24:
        /*0094*/ 	.word	index@(_Z18vectorMultiplyVfUXPA2_dPA1_dS2_)
        /*0098*/ 	.word	0x00000000


	//----- nvinfo : EIATTR_MIN_STACK_SIZE
	.align		4
.L_25:
        /*009c*/ 	.byte	0x04, 0x12
        /*009e*/ 	.short	(.L_27 - .L_26)
	.align		4
.L_26:
        /*00a0*/ 	.word	index@(_Z16vectorMultiplyUXPA3_dPA1_dS2_)
        /*00a4*/ 	.word	0x00000000
.L_27:


//--------------------- .nv.compat                --------------------------
	.section	.nv.compat,"",@"SHT_CUDA_COMPAT_INFO"
	.align	4
        /*0000*/ 	.byte	0x02, 0x09, 0x00, 0x00, 0x02, 0x02, 0x01, 0x00, 0x02, 0x05, 0x05, 0x00, 0x03, 0x07, 0x01, 0x01
        /*0010*/ 	.byte	0x02, 0x03, 0x00, 0x00, 0x02, 0x06, 0x01, 0x00, 0x04, 0x0b, 0x08, 0x00, 0x01, 0x00, 0x00, 0x00
        /*0020*/ 	.byte	0x00, 0x00, 0x00, 0x00


//--------------------- .nv.info._Z2fXPA1_dS0_    --------------------------
	.section	.nv.info._Z2fXPA1_dS0_,"",@"SHT_CUDA_INFO"
	.sectionflags	@""
	.align	4


	//----- nvinfo : EIATTR_CUDA_API_VERSION
	.align		4
        /*0000*/ 	.byte	0x04, 0x37
        /*0002*/ 	.short	(.L_29 - .L_28)
.L_28:
        /*0004*/ 	.word	0x00000082


	//----- nvinfo : EIATTR_KPARAM_INFO
	.align		4
.L_29:
        /*0008*/ 	.byte	0x04, 0x17
        /*000a*/ 	.short	(.L_31 - .L_30)
.L_30:
        /*000c*/ 	.word	0x00000000
        /*0010*/ 	.short	0x0001
        /*0012*/ 	.short	0x0008
        /*0014*/ 	.byte	0x00, 0xf5, 0x21, 0x00


	//----- nvinfo : EIATTR_KPARAM_INFO
	.align		4
.L_31:
        /*0018*/ 	.byte	0x04, 0x17
        /*001a*/ 	.short	(.L_33 - .L_32)
.L_32:
        /*001c*/ 	.word	0x00000000
        /*0020*/ 	.short	0x0000
        /*0022*/ 	.short	0x0000
        /*0024*/ 	.byte	0x00, 0xf5, 0x21, 0x00


	//----- nvinfo : EIATTR_SPARSE_MMA_MASK
	.align		4
.L_33:
        /*0028*/ 	.byte	0x03, 0x50
        /*002a*/ 	.short	0x0000


	//----- nvinfo : EIATTR_MAXREG_COUNT
	.align		4
        /*002c*/ 	.byte	0x03, 0x1b
        /*002e*/ 	.short	0x00ff


	//----- nvinfo : EIATTR_MERCURY_ISA_VERSION
	.align		4
        /*0030*/ 	.byte	0x03, 0x5f
        /*0032*/ 	.short	0x0101


	//----- nvinfo : EIATTR_VRC_CTA_INIT_COUNT
	.align		4
        /*0034*/ 	.byte	0x02, 0x4a
	.zero		1
	.zero		1


	//----- nvinfo : EIATTR_EXIT_INSTR_OFFSETS
	.align		4
        /*0038*/ 	.byte	0x04, 0x1c
        /*003a*/ 	.short	(.L_35 - .L_34)


	//   ....[0]....
.L_34:
        /*003c*/ 	.word	0x000003b0


	//----- nvinfo : EIATTR_CRS_STACK_SIZE
	.align		4
.L_35:
        /*0040*/ 	.byte	0x04, 0x1e
        /*0042*/ 	.short	(.L_37 - .L_36)
.L_36:
        /*0044*/ 	.word	0x00000000


	//----- nvinfo : EIATTR_CBANK_PARAM_SIZE
	.align		4
.L_37:
        /*0048*/ 	.byte	0x03, 0x19
        /*004a*/ 	.short	0x0010


	//----- nvinfo : EIATTR_PARAM_CBANK
	.align		4
        /*004c*/ 	.byte	0x04, 0x0a
        /*004e*/ 	.short	(.L_39 - .L_38)
	.align		4
.L_38:
        /*0050*/ 	.word	index@(.nv.constant0._Z2fXPA1_dS0_)
        /*0054*/ 	.short	0x0380
        /*0056*/ 	.short	0x0010


	//----- nvinfo : EIATTR_SW_WAR
	.align		4
.L_39:
        /*0058*/ 	.byte	0x04, 0x36
        /*005a*/ 	.short	(.L_41 - .L_40)
.L_40:
        /*005c*/ 	.word	0x00000008
.L_41:


//--------------------- .nv.info._Z2gXPA1_dS0_    --------------------------
	.section	.nv.info._Z2gXPA1_dS0_,"",@"SHT_CUDA_INFO"
	.sectionflags	@""
	.align	4


	//----- nvinfo : EIATTR_CUDA_API_VERSION
	.align		4
        /*0000*/ 	.byte	0x04, 0x37
        /*0002*/ 	.short	(.L_43 - .L_42)
.L_42:
        /*0004*/ 	.word	0x00000082


	//----- nvinfo : EIATTR_KPARAM_INFO
	.align		4
.L_43:
        /*0008*/ 	.byte	0x04, 0x17
        /*000a*/ 	.short	(.L_45 - .L_44)
.L_44:
        /*000c*/ 	.word	0x00000000
        /*0010*/ 	.short	0x0001
        /*0012*/ 	.short	0x0008
        /*0014*/ 	.byte	0x00, 0xf5, 0x21, 0x00


	//----- nvinfo : EIATTR_KPARAM_INFO
	.align		4
.L_45:
        /*0018*/ 	.byte	0x04, 0x17
        /*001a*/ 	.short	(.L_47 - .L_46)
.L_46:
        /*001c*/ 	.word	0x00000000
        /*0020*/ 	.short	0x0000
        /*0022*/ 	.short	0x0000
        /*0024*/ 	.byte	0x00, 0xf5, 0x21, 0x00


	//----- nvinfo : EIATTR_SPARSE_MMA_MASK
	.align		4
.L_47:
        /*0028*/ 	.byte	0x03, 0x50
        /*002a*/ 	.short	0x0000


	//----- nvinfo : EIATTR_MAXREG_COUNT
	.align		4
        /*002c*/ 	.byte	0x03, 0x1b
        /*002e*/ 	.short	0x00ff


	//----- nvinfo : EIATTR_MERCURY_ISA_VERSION
	.align		4
        /*0030*/ 	.byte	0x03, 0x5f
        /*0032*/ 	.short	0x0101


	//----- nvinfo : EIATTR_VRC_CTA_INIT_COUNT
	.align		4
        /*0034*/ 	.byte	0x02, 0x4a
	.zero		1
	.zero		1


	//----- nvinfo : EIATTR_EXIT_INSTR_OFFSETS
	.align		4
        /*0038*/ 	.byte	0x04, 0x1c
        /*003a*/ 	.short	(.L_49 - .L_48)


	//   ....[0]....
.L_48:
        /*003c*/ 	.word	0x00000150


	//----- nvinfo : EIATTR_CBANK_PARAM_SIZE
	.align		4
.L_49:
        /*0040*/ 	.byte	0x03, 0x19
        /*0042*/ 	.short	0x0010


	//----- nvinfo : EIATTR_PARAM_CBANK
	.align		4
        /*0044*/ 	.byte	0x04, 0x0a
        /*0046*/ 	.short	(.L_51 - .L_50)
	.align		4
.L_50:
        /*0048*/ 	.word	index@(.nv.constant0._Z2gXPA1_dS0_)
        /*004c*/ 	.short	0x0380
        /*004e*/ 	.short	0x0010


	//----- nvinfo : EIATTR_SW_WAR
	.align		4
.L_51:
        /*0050*/ 	.byte	0x04, 0x36
        /*0052*/ 	.short	(.L_53 - .L_52)
.L_52:
        /*0054*/ 	.word	0x00000008
.L_53:


//--------------------- .nv.info._Z18vectorMultiplyVfUXPA2_dPA1_dS2_ --------------------------
	.section	.nv.info._Z18vectorMultiplyVfUXPA2_dPA1_dS2_,"",@"SHT_CUDA_INFO"
	.sectionflags	@""
	.align	4


	//----- nvinfo : EIATTR_CUDA_API_VERSION
	.align		4
        /*0000*/ 	.byte	0x04, 0x37
        /*0002*/ 	.short	(.L_55 - .L_54)
.L_54:
        /*0004*/ 	.word	0x00000082


	//----- nvinfo : EIATTR_KPARAM_INFO
	.align		4
.L_55:
        /*0008*/ 	.byte	0x04, 0x17
        /*000a*/ 	.short	(.L_57 - .L_56)
.L_56:
        /*000c*/ 	.word	0x00000000
        /*0010*/ 	.short	0x0002
        /*0012*/ 	.short	0x0010
        /*0014*/ 	.byte	0x00, 0xf5, 0x21, 0x00


	//----- nvinfo : EIATTR_KPARAM_INFO
	.align		4
.L_57:
        /*0018*/ 	.byte	0x04, 0x17
        /*001a*/ 	.short	(.L_59 - .L_58)
.L_58:
        /*001c*/ 	.word	0x00000000
        /*0020*/ 	.short	0x0001
        /*0022*/ 	.short	0x0008
        /*0024*/ 	.byte	0x00, 0xf5, 0x21, 0x00


	//----- nvinfo : EIATTR_KPARAM_INFO
	.align		4
.L_59:
        /*0028*/ 	.byte	0x04, 0x17
        /*002a*/ 	.short	(.L_61 - .L_60)
.L_60:
        /*002c*/ 	.word	0x00000000
        /*0030*/ 	.short	0x0000
        /*0032*/ 	.short	0x0000
        /*0034*/ 	.byte	0x00, 0xf5, 0x21, 0x00


	//----- nvinfo : EIATTR_SPARSE_MMA_MASK
	.align		4
.L_61:
        /*0038*/ 	.byte	0x03, 0x50
        /*003a*/ 	.short	0x0000


	//----- nvinfo : EIATTR_MAXREG_COUNT
	.align		4
        /*003c*/ 	.byte	0x03, 0x1b
        /*003e*/ 	.short	0x00ff


	//----- nvinfo : EIATTR_MERCURY_ISA_VERSION
	.align		4
        /*0040*/ 	.byte	0x03, 0x5f
        /*0042*/ 	.short	0x0101


	//----- nvinfo : EIATTR_VRC_CTA_INIT_COUNT
	.align		4
        /*0044*/ 	.byte	0x02, 0x4a
	.zero		1
	.zero		1


	//----- nvinfo : EIATTR_EXIT_INSTR_OFFSETS
	.align		4
        /*0048*/ 	.byte	0x04, 0x1c
        /*004a*/ 	.short	(.L_63 - .L_62)


	//   ....[0]....
.L_62:
        /*004c*/ 	.word	0x000001a0


	//----- nvinfo : EIATTR_CBANK_PARAM_SIZE
	.align		4
.L_63:
        /*0050*/ 	.byte	0x03, 0x19
        /*0052*/ 	.short	0x0018


	//----- nvinfo : EIATTR_PARAM_CBANK
	.align		4
        /*0054*/ 	.byte	0x04, 0x0a
        /*0056*/ 	.short	(.L_65 - .L_64)
	.align		4
.L_64:
        /*0058*/ 	.word	index@(.nv.constant0._Z18vectorMultiplyVfUXPA2_dPA1_dS2_)
        /*005c*/ 	.short	0x0380
        /*005e*/ 	.short	0x0018


	//----- nvinfo : EIATTR_SW_WAR
	.align		4
.L_65:
        /*0060*/ 	.byte	0x04, 0x36
        /*0062*/ 	.short	(.L_67 - .L_66)
.L_66:
        /*0064*/ 	.word	0x00000008
.L_67:


//--------------------- .nv.info._Z16vectorMultiplyUXPA3_dPA1_dS2_ --------------------------
	.section	.nv.info._Z16vectorMultiplyUXPA3_dPA1_dS2_,"",@"SHT_CUDA_INFO"
	.sectionflags	@""
	.align	4


	//----- nvinfo : EIATTR_CUDA_API_VERSION
	.align		4
        /*0000*/ 	.byte	0x04, 0x37
        /*0002*/ 	.short	(.L_69 - .L_68)
.L_68:
        /*0004*/ 	.word	0x00000082


	//----- nvinfo : EIATTR_KPARAM_INFO
	.align		4
.L_69:
        /*0008*/ 	.byte	0x04, 0x17
        /*000a*/ 	.short	(.L_71 - .L_70)
.L_70:
        /*000c*/ 	.word	0x00000000
        /*0010*/ 	.short	0x0002
        /*0012*/ 	.short	0x0010
        /*0014*/ 	.byte	0x00, 0xf5, 0x21, 0x00


	//----- nvinfo : EIATTR_KPARAM_INFO
	.align		4
.L_71:
        /*0018*/ 	.byte	0x04, 0x17
        /*001a*/ 	.short	(.L_73 - .L_72)
.L_72:
        /*001c*/ 	.word	0x00000000
        /*0020*/ 	.short	0x0001
        /*0022*/ 	.short	0x0008
        /*0024*/ 	.byte	0x00, 0xf5, 0x21, 0x00


	//----- nvinfo : EIATTR_KPARAM_INFO
	.align		4
.L_73:
        /*0028*/ 	.byte	0x04, 0x17
        /*002a*/ 	.short	(.L_75 - .L_74)
.L_74:
        /*002c*/ 	.word	0x00000000
        /*0030*/ 	.short	0x0000
        /*0032*/ 	.short	0x0000
        /*0034*/ 	.byte	0x00, 0xf5, 0x21, 0x00


	//----- nvinfo : EIATTR_SPARSE_MMA_MASK
	.align		4
.L_75:
        /*0038*/ 	.byte	0x03, 0x50
        /*003a*/ 	.short	0x0000


	//----- nvinfo : EIATTR_MAXREG_COUNT
	.align		4
        /*003c*/ 	.byte	0x03, 0x1b
        /*003e*/ 	.short	0x00ff


	//----- nvinfo : EIATTR_MERCURY_ISA_VERSION
	.align		4
        /*0040*/ 	.byte	0x03, 0x5f
        /*0042*/ 	.short	0x0101


	//----- nvinfo : EIATTR_VRC_CTA_INIT_COUNT
	.align		4
        /*0044*/ 	.byte	0x02, 0x4a
	.zero		1
	.zero		1


	//----- nvinfo : EIATTR_EXIT_INSTR_OFFSETS
	.align		4
        /*0048*/ 	.byte	0x04, 0x1c
        /*004a*/ 	.short	(.L_77 - .L_76)


	//   ....[0]....
.L_76:
        /*004c*/ 	.word	0x000001e0


	//----- nvinfo : EIATTR_CBANK_PARAM_SIZE
	.align		4
.L_77:
        /*0050*/ 	.byte	0x03, 0x19
        /*0052*/ 	.short	0x0018


	//----- nvinfo : EIATTR_PARAM_CBANK
	.align		4
        /*0054*/ 	.byte	0x04, 0x0a
        /*0056*/ 	.short	(.L_79 - .L_78)
	.align		4
.L_78:
        /*0058*/ 	.word	index@(.nv.constant0._Z16vectorMultiplyUXPA3_dPA1_dS2_)
        /*005c*/ 	.short	0x0380
        /*005e*/ 	.short	0x0018


	//----- nvinfo : EIATTR_SW_WAR
	.align		4
.L_79:
        /*0060*/ 	.byte	0x04, 0x36
        /*0062*/ 	.short	(.L_81 - .L_80)
.L_80:
        /*0064*/ 	.word	0x00000008
.L_81:


//--------------------- .nv.callgraph             --------------------------
	.section	.nv.callgraph,"",@"SHT_CUDA_CALLGRAPH"
	.align	4
	.sectionentsize	8
	.align		4
        /*0000*/ 	.word	0x00000000
	.align		4
        /*0004*/ 	.word	0xffffffff
	.align		4
        /*0008*/ 	.word	0x00000000
	.align		4
        /*000c*/ 	.word	0xfffffffe
	.align		4
        /*0010*/ 	.word	0x00000000
	.align		4
        /*0014*/ 	.word	0xfffffffd
	.align		4
        /*0018*/ 	.word	0x00000000
	.align		4
        /*001c*/ 	.word	0xfffffffc


//--------------------- .text._Z2fXPA1_dS0_       --------------------------
	.section	.text._Z2fXPA1_dS0_,"ax",@progbits
	.align	128
        .global         _Z2fXPA1_dS0_
        .type           _Z2fXPA1_dS0_,@function
        .size           _Z2fXPA1_dS0_,(.L_x_15 - _Z2fXPA1_dS0_)
        .other          _Z2fXPA1_dS0_,@"STO_CUDA_ENTRY STV_DEFAULT"
_Z2fXPA1_dS0_:
.text._Z2fXPA1_dS0_:
[----:B------:R-:W-:Y:S01]  /*0000*/  LDC R1, c[0x0][0x37c] ;  /* 0x0000df00ff017b82 */ /* 0x000fe20000000800 */
[----:B------:R-:W0:Y:S07]  /*0010*/  S2R R0, SR_CTAID.X ;  /* 0x0000000000007919 */ /* 0x000e2e0000002500 */
[----:B------:R-:W1:Y:S01]  /*0020*/  LDC.64 R2, c[0x0][0x380] ;  /* 0x0000e000ff027b82 */ /* 0x000e620000000a00 */
[----:B------:R-:W0:Y:S01]  /*0030*/  LDCU UR6, c[0x0][0x360] ;  /* 0x00006c00ff0677ac */ /* 0x000e220008000800 */
[----:B------:R-:W0:Y:S01]  /*0040*/  S2R R5, SR_TID.X ;  /* 0x0000000000057919 */ /* 0x000e220000002100 */
[----:B------:R-:W2:Y:S01]  /*0050*/  LDCU UR7, c[0x0][0x364] ;  /* 0x00006c80ff0777ac */ /* 0x000ea20008000800 */
[----:B------:R-:W2:Y:S01]  /*0060*/  S2R R8, SR_CTAID.Y ;  /* 0x0000000000087919 */ /* 0x000ea20000002600 */
[----:B------:R-:W3:Y:S01]  /*0070*/  LDCU.64 UR4, c[0x0][0x358] ;  /* 0x00006b00ff0477ac */ /* 0x000ee20008000a00 */
[----:B------:R-:W2:Y:S01]  /*0080*/  S2R R7, SR_TID.Y ;  /* 0x0000000000077919 */ /* 0x000ea20000002200 */
[----:B0-----:R-:W-:-:S04]  /*0090*/  IMAD R0, R0, UR6, R5 ;  /* 0x0000000600007c24 */ /* 0x001fc8000f8e0205 */
[----:B-1----:R-:W-:-:S04]  /*00a0*/  IMAD.WIDE R2, R0, 0x8, R2 ;  /* 0x0000000800027825 */ /* 0x002fc800078e0202 */
[----:B--2---:R-:W-:-:S04]  /*00b0*/  IMAD R8, R8, UR7, R7 ;  /* 0x0000000708087c24 */ /* 0x004fc8000f8e0207 */
[----:B------:R-:W-:-:S05]  /*00c0*/  IMAD.WIDE.U32 R4, R8, 0x8, R2 ;  /* 0x0000000808047825 */ /* 0x000fca00078e0002 */
[----:B---3--:R-:W2:Y:S01]  /*00d0*/  LDG.E.64 R2, desc[UR4][R4.64] ;  /* 0x0000000404027981 */ /* 0x008ea2000c1e1b00 */
[----:B------:R-:W-:Y:S01]  /*00e0*/  BSSY.RECONVERGENT B0, `(.L_x_0) ;  /* 0x0000004000007945 */ /* 0x000fe20003800200 */
[----:B------:R-:W-:Y:S01]  /*00f0*/  MOV R12, 0x120 ;  /* 0x00000120000c7802 */ /* 0x000fe20000000f00 */
[----:B--2---:R-:W-:-:S11]  /*0100*/  DMUL R2, R2, -10 ;  /* 0xc024000002027828 */ /* 0x004fd60000000000 */
[----:B------:R-:W-:Y:S05]  /*0110*/  CALL.REL.NOINC `($_Z2fXPA1_dS0_$__internal_accurate_pow) ;  /* 0x00000004004c7944 */ /* 0x000fea0003c00000 */
[----:B------:R-:W-:Y:S05]  /*0120*/  BSYNC.RECONVERGENT B0 ;  /* 0x0000000000007941 */ /* 0x000fea0003800200 */
.L_x_0:
[----:B------:R-:W-:Y:S01]  /*0130*/  UMOV UR6, 0x8b145769 ;  /* 0x8b14576900067882 */ /* 0x000fe20000000000 */
[----:B------:R-:W-:Y:S01]  /*0140*/  UMOV UR7, 0x4005bf0a ;  /* 0x4005bf0a00077882 */ /* 0x000fe20000000000 */
[----:B------:R-:W-:Y:S01]  /*0150*/  BSSY.RECONVERGENT B0, `(.L_x_1) ;  /* 0x000000e000007945 */ /* 0x000fe20003800200 */
[----:B------:R-:W-:-:S10]  /*0160*/  DADD R4, R2, UR6 ;  /* 0x0000000602047e29 */ /* 0x000fd40008000000 */
[----:B------:R-:W-:Y:S01]  /*0170*/  LOP3.LUT R4, R5, 0x7ff00000, RZ, 0xc0, !PT ;  /* 0x7ff0000005047812 */ /* 0x000fe200078ec0ff */
[----:B------:R-:W-:-:S03]  /*0180*/  IMAD.MOV.U32 R5, RZ, RZ, R7 ;  /* 0x000000ffff057224 */ /* 0x000fc600078e0007 */
[----:B------:R-:W-:Y:S01]  /*0190*/  ISETP.NE.AND P0, PT, R4, 0x7ff00000, PT ;  /* 0x7ff000000400780c */ /* 0x000fe20003f05270 */
[----:B------:R-:W-:-:S12]  /*01a0*/  IMAD.MOV.U32 R4, RZ, RZ, R6 ;  /* 0x000000ffff047224 */ /* 0x000fd800078e0006 */
[----:B------:R-:W-:Y:S05]  /*01b0*/  @P0 BRA `(.L_x_2) ;  /* 0x00000000001c0947 */ /* 0x000fea0003800000 */
[----:B------:R-:W-:-:S14]  /*01c0*/  DSETP.NAN.AND P0, PT, R2, R2, PT ;  /* 0x000000020200722a */ /* 0x000fdc0003f08000 */
[----:B------:R-:W-:Y:S01]  /*01d0*/  @P0 DADD R4, R2, UR6 ;  /* 0x0000000602040e29 */ /* 0x000fe20008000000 */
[----:B------:R-:W-:Y:S10]  /*01e0*/  @P0 BRA `(.L_x_2) ;  /* 0x0000000000100947 */ /* 0x000ff40003800000 */
[----:B------:R-:W-:-:S14]  /*01f0*/  DSETP.NEU.AND P0, PT, |R2|, +INF , PT ;  /* 0x7ff000000200742a */ /* 0x000fdc0003f0d200 */
[----:B------:R-:W-:Y:S01]  /*0200*/  @!P0 ISETP.GE.AND P1, PT, R3, RZ, PT ;  /* 0x000000ff0300820c */ /* 0x000fe20003f26270 */
[----:B------:R-:W-:-:S03]  /*0210*/  @!P0 IMAD.MOV.U32 R4, RZ, RZ, RZ ;  /* 0x000000ffff048224 */ /* 0x000fc600078e00ff */
[----:B------:R-:W-:-:S09]  /*0220*/  @!P0 SEL R5, RZ, 0x7ff00000, !P1 ;  /* 0x7ff00000ff058807 */ /* 0x000fd20004800000 */
.L_x_2:
[----:B------:R-:W-:Y:S05]  /*0230*/  BSYNC.RECONVERGENT B0 ;  /* 0x0000000000007941 */ /* 0x000fea0003800200 */
.L_x_1:
[----:B------:R-:W-:Y:S01]  /*0240*/  DADD R12, R4, 1 ;  /* 0x3ff00000040c7429 */ /* 0x000fe20000000000 */
[----:B------:R-:W-:Y:S01]  /*0250*/  BSSY.RECONVERGENT B0, `(.L_x_3) ;  /* 0x000000f000007945 */ /* 0x000fe20003800200 */
[----:B------:R-:W-:-:S04]  /*0260*/  DSETP.NEU.AND P0, PT, R2, RZ, PT ;  /* 0x000000ff0200722a */ /* 0x000fc80003f0d000 */
[----:B------:R-:W0:Y:S04]  /*0270*/  MUFU.RCP64H R5, R13 ;  /* 0x0000000d00057308 */ /* 0x000e280000001800 */
[----:B------:R-:W-:-:S04]  /*0280*/  IADD3 R4, PT, PT, R13, 0x300402, RZ ;  /* 0x003004020d047810 */ /* 0x000fc80007ffe0ff */
[----:B------:R-:W-:Y:S02]  /*0290*/  FSETP.GEU.AND P1, PT, |R4|, 5.8789094863358348022e-39, PT ;  /* 0x004004020400780b */ /* 0x000fe40003f2e200 */
[----:B0-----:R-:W-:-:S08]  /*02a0*/  DFMA R6, -R12, R4, 1 ;  /* 0x3ff000000c06742b */ /* 0x001fd00000000104 */
[----:B------:R-:W-:-:S08]  /*02b0*/  DFMA R6, R6, R6, R6 ;  /* 0x000000060606722b */ /* 0x000fd00000000006 */
[----:B------:R-:W-:-:S08]  /*02c0*/  DFMA R6, R4, R6, R4 ;  /* 0x000000060406722b */ /* 0x000fd00000000004 */
[----:B------:R-:W-:-:S08]  /*02d0*/  DFMA R10, -R12, R6, 1 ;  /* 0x3ff000000c0a742b */ /* 0x000fd00000000106 */
[----:B------:R-:W-:Y:S01]  /*02e0*/  DFMA R6, R6, R10, R6 ;  /* 0x0000000a0606722b */ /* 0x000fe20000000006 */
[----:B------:R-:W-:Y:S10]  /*02f0*/  @P1 BRA `(.L_x_4) ;  /* 0x0000000000101947 */ /* 0x000ff40003800000 */
[----:B------:R-:W-:-:S05]  /*0300*/  LOP3.LUT R2, R13, 0x7fffffff, RZ, 0xc0, !PT ;  /* 0x7fffffff0d027812 */ /* 0x000fca00078ec0ff */
[----:B------:R-:W-:Y:S01]  /*0310*/  VIADD R10, R2, 0xfff00000 ;  /* 0xfff00000020a7836 */ /* 0x000fe20000000000 */
[----:B------:R-:W-:-:S07]  /*0320*/  MOV R2, 0x340 ;  /* 0x0000034000027802 */ /* 0x000fce0000000f00 */
[----:B------:R-:W-:Y:S05]  /*0330*/  CALL.REL.NOINC `($__internal_0_$__cuda_sm20_dblrcp_rn_slowpath_v3) ;  /* 0x0000000000207944 */ /* 0x000fea0003c00000 */
.L_x_4:
[----:B------:R-:W-:Y:S05]  /*0340*/  BSYNC.RECONVERGENT B0 ;  /* 0x0000000000007941 */ /* 0x000fea0003800200 */
.L_x_3:
[----:B------:R-:W0:Y:S01]  /*0350*/  LDC.64 R2, c[0x0][0x388] ;  /* 0x0000e200ff027b82 */ /* 0x000e220000000a00 */
[----:B------:R-:W-:Y:S02]  /*0360*/  FSEL R4, R6, RZ, P0 ;  /* 0x000000ff06047208 */ /* 0x000fe40000000000 */
[----:B------:R-:W-:Y:S01]  /*0370*/  FSEL R5, R7, 1.75, P0 ;  /* 0x3fe0000007057808 */ /* 0x000fe20000000000 */
[----:B0-----:R-:W-:-:S04]  /*0380*/  IMAD.WIDE R2, R0, 0x8, R2 ;  /* 0x0000000800027825 */ /* 0x001fc800078e0202 */
[----:B------:R-:W-:-:S05]  /*0390*/  IMAD.WIDE.U32 R2, R8, 0x8, R2 ;  /* 0x0000000808027825 */ /* 0x000fca00078e0002 */
[----:B------:R-:W-:Y:S01]  /*03a0*/  STG.E.64 desc[UR4][R2.64], R4 ;  /* 0x0000000402007986 */ /* 0x000fe2000c101b04 */
[----:B------:R-:W-:Y:S05]  /*03b0*/  EXIT ;  /* 0x000000000000794d */ /* 0x000fea0003800000 */
        .weak           $__internal_0_$__cuda_sm20_dblrcp_rn_slowpath_v3
        .type           $__internal_0_$__cuda_sm20_dblrcp_rn_slowpath_v3,@function
        .size           $__internal_0_$__cuda_sm20_dblrcp_rn_slowpath_v3,($_Z2fXPA1_dS0_$__internal_accurate_pow - $__internal_0_$__cuda_sm20_dblrcp_rn_slowpath_v3)
$__internal_0_$__cuda_sm20_dblrcp_rn_slowpath_v3:
[----:B------:R-:W-:Y:S01]  /*03c0*/  IMAD.MOV.U32 R4, RZ, RZ, R12 ;  /* 0x000000ffff047224 */ /* 0x000fe200078e000c */
[----:B------:R-:W-:Y:S01]  /*03d0*/  BSSY.RECONVERGENT B1, `(.L_x_5) ;  /* 0x0000025000017945 */ /* 0x000fe20003800200 */
[----:B------:R-:W-:-:S06]  /*03e0*/  IMAD.MOV.U32 R5, RZ, RZ, R13 ;  /* 0x000000ffff057224 */ /* 0x000fcc00078e000d */
[----:B------:R-:W-:-:S14]  /*03f0*/  DSETP.GTU.AND P1, PT, |R4|, +INF , PT ;  /* 0x7ff000000400742a */ /* 0x000fdc0003f2c200 */
[----:B------:R-:W-:Y:S05]  /*0400*/  @P1 BRA `(.L_x_6) ;  /* 0x00000000007c1947 */ /* 0x000fea0003800000 */
[----:B------:R-:W-:-:S04]  /*0410*/  LOP3.LUT R12, R13, 0x7fffffff, RZ, 0xc0, !PT ;  /* 0x7fffffff0d0c7812 */ /* 0x000fc800078ec0ff */
[----:B------:R-:W-:-:S04]  /*0420*/  IADD3 R3, PT, PT, R12, -0x1, RZ ;  /* 0xffffffff0c037810 */ /* 0x000fc80007ffe0ff */
[----:B------:R-:W-:-:S13]  /*0430*/  ISETP.GE.U32.AND P1, PT, R3, 0x7fefffff, PT ;  /* 0x7fefffff0300780c */ /* 0x000fda0003f26070 */
[----:B------:R-:W-:Y:S01]  /*0440*/  @P1 LOP3.LUT R7, R5, 0x7ff00000, RZ, 0x3c, !PT ;  /* 0x7ff0000005071812 */ /* 0x000fe200078e3cff */
[----:B------:R-:W-:Y:S01]  /*0450*/  @P1 IMAD.MOV.U32 R6, RZ, RZ, RZ ;  /* 0x000000ffff061224 */ /* 0x000fe200078e00ff */
[----:B------:R-:W-:Y:S06]  /*0460*/  @P1 BRA `(.L_x_7) ;  /* 0x00000000006c1947 */ /* 0x000fec0003800000 */
[----:B------:R-:W-:-:S13]  /*0470*/  ISETP.GE.U32.AND P1, PT, R12, 0x1000001, PT ;  /* 0x010000010c00780c */ /* 0x000fda0003f26070 */
[----:B------:R-:W-:Y:S05]  /*0480*/  @!P1 BRA `(.L_x_8) ;  /* 0x0000000000349947 */ /* 0x000fea0003800000 */
[----:B------:R-:W-:Y:S02]  /*0490*/  VIADD R7, R5, 0xc0200000 ;  /* 0xc020000005077836 */ /* 0x000fe40000000000 */
[----:B------:R-:W-:Y:S02]  /*04a0*/  IMAD.MOV.U32 R6, RZ, RZ, R4 ;  /* 0x000000ffff067224 */ /* 0x000fe400078e0004 */
[----:B------:R-:W0:Y:S04]  /*04b0*/  MUFU.RCP64H R11, R7 ;  /* 0x00000007000b7308 */ /* 0x000e280000001800 */
[----:B0-----:R-:W-:-:S08]  /*04c0*/  DFMA R12, -R6, R10, 1 ;  /* 0x3ff00000060c742b */ /* 0x001fd0000000010a */
[----:B------:R-:W-:-:S08]  /*04d0*/  DFMA R12, R12, R12, R12 ;  /* 0x0000000c0c0c722b */ /* 0x000fd0000000000c */
[----:B------:R-:W-:-:S08]  /*04e0*/  DFMA R12, R10, R12, R10 ;  /* 0x0000000c0a0c722b */ /* 0x000fd0000000000a */
[----:B------:R-:W-:-:S08]  /*04f0*/  DFMA R10, -R6, R12, 1 ;  /* 0x3ff00000060a742b */ /* 0x000fd0000000010c */
[----:B------:R-:W-:-:S08]  /*0500*/  DFMA R10, R12, R10, R12 ;  /* 0x0000000a0c0a722b */ /* 0x000fd0000000000c */
[----:B------:R-:W-:-:S08]  /*0510*/  DMUL R10, R10, 2.2250738585072013831e-308 ;  /* 0x001000000a0a7828 */ /* 0x000fd00000000000 */
[----:B------:R-:W-:-:S08]  /*0520*/  DFMA R4, -R4, R10, 1 ;  /* 0x3ff000000404742b */ /* 0x000fd0000000010a */
[----:B------:R-:W-:-:S08]  /*0530*/  DFMA R4, R4, R4, R4 ;  /* 0x000000040404722b */ /* 0x000fd00000000004 */
[----:B------:R-:W-:Y:S01]  /*0540*/  DFMA R6, R10, R4, R10 ;  /* 0x000000040a06722b */ /* 0x000fe2000000000a */
[----:B------:R-:W-:Y:S10]  /*0550*/  BRA `(.L_x_7) ;  /* 0x0000000000307947 */ /* 0x000ff40003800000 */
.L_x_8:
[----:B------:R-:W-:Y:S01]  /*0560*/  DMUL R4, R4, 8.11296384146066816958e+31 ;  /* 0x4690000004047828 */ /* 0x000fe20000000000 */
[----:B------:R-:W-:-:S05]  /*0570*/  MOV R6, R10 ;  /* 0x0000000a00067202 */ /* 0x000fca0000000f00 */
[----:B------:R-:W0:Y:S02]  /*0580*/  MUFU.RCP64H R7, R5 ;  /* 0x0000000500077308 */ /* 0x000e240000001800 */
[----:B0-----:R-:W-:-:S08]  /*0590*/  DFMA R10, -R4, R6, 1 ;  /* 0x3ff00000040a742b */ /* 0x001fd00000000106 */
[----:B------:R-:W-:-:S08]  /*05a0*/  DFMA R10, R10, R10, R10 ;  /* 0x0000000a0a0a722b */ /* 0x000fd0000000000a */
[----:B------:R-:W-:-:S08]  /*05b0*/  DFMA R10, R6, R10, R6 ;  /* 0x0000000a060a722b */ /* 0x000fd00000000006 */
[----:B------:R-:W-:-:S08]  /*05c0*/  DFMA R6, -R4, R10, 1 ;  /* 0x3ff000000406742b */ /* 0x000fd0000000010a */
[----:B------:R-:W-:-:S08]  /*05d0*/  DFMA R6, R10, R6, R10 ;  /* 0x000000060a06722b */ /* 0x000fd0000000000a */
[----:B------:R-:W-:Y:S01]  /*05e0*/  DMUL R6, R6, 8.11296384146066816958e+31 ;  /* 0x4690000006067828 */ /* 0x000fe20000000000 */
[----:B------:R-:W-:Y:S10]  /*05f0*/  BRA `(.L_x_7) ;  /* 0x0000000000087947 */ /* 0x000ff40003800000 */
.L_x_6:
[----:B------:R-:W-:Y:S01]  /*0600*/  LOP3.LUT R7, R5, 0x80000, RZ, 0xfc, !PT ;  /* 0x0008000005077812 */ /* 0x000fe200078efcff */
[----:B------:R-:W-:-:S07]  /*0610*/  IMAD.MOV.U32 R6, RZ, RZ, R4 ;  /* 0x000000ffff067224 */ /* 0x000fce00078e0004 */
.L_x_7:
[----:B------:R-:W-:Y:S05]  /*0620*/  BSYNC.RECONVERGENT B1 ;  /* 0x0000000000017941 */ /* 0x000fea0003800200 */
.L_x_5:
[----:B------:R-:W-:-:S04]  /*0630*/  IMAD.MOV.U32 R3, RZ, RZ, 0x0 ;  /* 0x00000000ff037424 */ /* 0x000fc800078e00ff */
[----:B------:R-:W-:Y:S05]  /*0640*/  RET.REL.NODEC R2 `(_Z2fXPA1_dS0_) ;  /* 0xfffffff8026c7950 */ /* 0x000fea0003c3ffff */
        .type           $_Z2fXPA1_dS0_$__internal_accurate_pow,@function
        .size           $_Z2fXPA1_dS0_$__internal_accurate_pow,(.L_x_15 - $_Z2fXPA1_dS0_$__internal_accurate_pow)
$_Z2fXPA1_dS0_$__internal_accurate_pow:
[----:B------:R-:W0:Y:S01]  /*0650*/  MUFU.RCP64H R15, 2.3591403961181640625 ;  /* 0x4002df85000f7908 */ /* 0x000e220000001800 */
[----:B------:R-:W-:Y:S01]  /*0660*/  IMAD.MOV.U32 R4, RZ, RZ, 0x458a2bb4 ;  /* 0x458a2bb4ff047424 */ /* 0x000fe200078e00ff */
[----:B------:R-:W-:Y:S01]  /*0670*/  MOV R5, 0x4002df85 ;  /* 0x4002df8500057802 */ /* 0x000fe20000000f00 */
[----:B------:R-:W-:Y:S01]  /*0680*/  IMAD.MOV.U32 R14, RZ, RZ, RZ ;  /* 0x000000ffff0e7224 */ /* 0x000fe200078e00ff */
[----:B------:R-:W-:Y:S01]  /*0690*/  UMOV UR6, 0x2c515da4 ;  /* 0x2c515da400067882 */ /* 0x000fe20000000000 */
[----:B------:R-:W-:Y:S01]  /*06a0*/  UMOV UR7, 0x3fd6fc2a ;  /* 0x3fd6fc2a00077882 */ /* 0x000fe20000000000 */
[----:B------:R-:W-:Y:S01]  /*06b0*/  IMAD.MOV.U32 R6, RZ, RZ, 0x41ad3b5a ;  /* 0x41ad3b5aff067424 */ /* 0x000fe200078e00ff */
[----:B------:R-:W-:Y:S01]  /*06c0*/  UMOV UR8, 0x7d2cafe2 ;  /* 0x7d2cafe200087882 */ /* 0x000fe20000000000 */
[----:B------:R-:W-:Y:S01]  /*06d0*/  IMAD.MOV.U32 R7, RZ, RZ, 0x3ed0f5d2 ;  /* 0x3ed0f5d2ff077424 */ /* 0x000fe200078e00ff */
[----:B------:R-:W-:Y:S01]  /*06e0*/  UMOV UR9, 0x3eb0f5ff ;  /* 0x3eb0f5ff00097882 */ /* 0x000fe20000000000 */
[----:B0-----:R-:W-:-:S08]  /*06f0*/  DFMA R4, R14, -R4, 1 ;  /* 0x3ff000000e04742b */ /* 0x001fd00000000804 */
[----:B------:R-:W-:-:S08]  /*0700*/  DFMA R4, R4, R4, R4 ;  /* 0x000000040404722b */ /* 0x000fd00000000004 */
[----:B------:R-:W-:-:S08]  /*0710*/  DFMA R14, R14, R4, R14 ;  /* 0x000000040e0e722b */ /* 0x000fd0000000000e */
[----:B------:R-:W-:-:S08]  /*0720*/  DMUL R4, R14, UR6 ;  /* 0x000000060e047c28 */ /* 0x000fd00008000000 */
[----:B------:R-:W-:-:S08]  /*0730*/  DFMA R4, R14, UR6, R4 ;  /* 0x000000060e047c2b */ /* 0x000fd00008000004 */
[C---:B------:R-:W-:Y:S02]  /*0740*/  DMUL R10, R4.reuse, R4 ;  /* 0x00000004040a7228 */ /* 0x040fe40000000000 */
[----:B------:R-:W-:-:S06]  /*0750*/  DADD R18, -R4, UR6 ;  /* 0x0000000604127e29 */ /* 0x000fcc0008000100 */
[----:B------:R-:W-:Y:S01]  /*0760*/  DFMA R6, R10, UR8, R6 ;  /* 0x000000080a067c2b */ /* 0x000fe20008000006 */
[----:B------:R-:W-:Y:S01]  /*0770*/  UMOV UR8, 0x75488a3f ;  /* 0x75488a3f00087882 */ /* 0x000fe20000000000 */
[----:B------:R-:W-:Y:S01]  /*0780*/  UMOV UR9, 0x3ef3b20a ;  /* 0x3ef3b20a00097882 */ /* 0x000fe20000000000 */
[----:B------:R-:W-:Y:S02]  /*0790*/  DADD R20, R18, R18 ;  /* 0x0000000012147229 */ /* 0x000fe40000000012 */
[----:B------:R-:W-:-:S03]  /*07a0*/  DMUL R18, R4, R4 ;  /* 0x0000000404127228 */ /* 0x000fc60000000000 */
[----:B------:R-:W-:Y:S01]  /*07b0*/  DFMA R6, R10, R6, UR8 ;  /* 0x000000080a067e2b */ /* 0x000fe20008000006 */
[----:B------:R-:W-:Y:S01]  /*07c0*/  UMOV UR8, 0xe4faecd5 ;  /* 0xe4faecd500087882 */ /* 0x000fe20000000000 */
[----:B------:R-:W-:Y:S01]  /*07d0*/  UMOV UR9, 0x3f1745cd ;  /* 0x3f1745cd00097882 */ /* 0x000fe20000000000 */
[C---:B------:R-:W-:Y:S01]  /*07e0*/  DFMA R20, -R4.reuse, UR6, R20 ;  /* 0x0000000604147c2b */ /* 0x040fe20008000114 */
[----:B------:R-:W-:Y:S01]  /*07f0*/  UMOV UR6, 0xb9e7b0 ;  /* 0x00b9e7b000067882 */ /* 0x000fe20000000000 */
[----:B------:R-:W-:Y:S01]  /*0800*/  UMOV UR7, 0x3c46a4cb ;  /* 0x3c46a4cb00077882 */ /* 0x000fe20000000000 */
[----:B------:R-:W-:Y:S02]  /*0810*/  DFMA R24, R4, R4, -R18 ;  /* 0x000000040418722b */ /* 0x000fe40000000812 */
[----:B------:R-:W-:Y:S01]  /*0820*/  DFMA R6, R10, R6, UR8 ;  /* 0x000000080a067e2b */ /* 0x000fe20008000006 */
[----:B------:R-:W-:Y:S01]  /*0830*/  UMOV UR8, 0x258a578b ;  /* 0x258a578b00087882 */ /* 0x000fe20000000000 */
[----:B------:R-:W-:Y:S01]  /*0840*/  UMOV UR9, 0x3f3c71c7 ;  /* 0x3f3c71c700097882 */ /* 0x000fe20000000000 */
[----:B------:R-:W-:-:S05]  /*0850*/  DMUL R14, R14, R20 ;  /* 0x000000140e0e7228 */ /* 0x000fca0000000000 */
[----:B------:R-:W-:Y:S01]  /*0860*/  DFMA R6, R10, R6, UR8 ;  /* 0x000000080a067e2b */ /* 0x000fe20008000006 */
[----:B------:R-:W-:Y:S01]  /*0870*/  UMOV UR8, 0x9242b910 ;  /* 0x9242b91000087882 */ /* 0x000fe20000000000 */
[----:B------:R-:W-:-:S03]  /*0880*/  UMOV UR9, 0x3f624924 ;  /* 0x3f62492400097882 */ /* 0x000fc60000000000 */
[----:B------:R-:W-:Y:S01]  /*0890*/  IADD3 R27, PT, PT, R15, 0x100000, RZ ;  /* 0x001000000f1b7810 */ /* 0x000fe20007ffe0ff */
[----:B------:R-:W-:Y:S02]  /*08a0*/  IMAD.MOV.U32 R26, RZ, RZ, R14 ;  /* 0x000000ffff1a7224 */ /* 0x000fe400078e000e */
[----:B------:R-:W-:Y:S01]  /*08b0*/  DFMA R6, R10, R6, UR8 ;  /* 0x000000080a067e2b */ /* 0x000fe20008000006 */
[----:B------:R-:W-:Y:S01]  /*08c0*/  UMOV UR8, 0x99999dfb ;  /* 0x99999dfb00087882 */ /* 0x000fe20000000000 */
[----:B------:R-:W-:Y:S02]  /*08d0*/  UMOV UR9, 0x3f899999 ;  /* 0x3f89999900097882 */ /* 0x000fe40000000000 */
[----:B------:R-:W-:-:S04]  /*08e0*/  DFMA R24, R4, R26, R24 ;  /* 0x0000001a0418722b */ /* 0x000fc80000000018 */
[----:B------:R-:W-:Y:S01]  /*08f0*/  DFMA R16, R10, R6, UR8 ;  /* 0x000000080a107e2b */ /* 0x000fe20008000006 */
[----:B------:R-:W-:Y:S01]  /*0900*/  UMOV UR8, 0x55555555 ;  /* 0x5555555500087882 */ /* 0x000fe20000000000 */
[----:B------:R-:W-:-:S06]  /*0910*/  UMOV UR9, 0x3fb55555 ;  /* 0x3fb5555500097882 */ /* 0x000fcc0000000000 */
[----:B------:R-:W-:-:S08]  /*0920*/  DFMA R6, R10, R16, UR8 ;  /* 0x000000080a067e2b */ /* 0x000fd00008000010 */
[----:B------:R-:W-:-:S08]  /*0930*/  DADD R22, -R6, UR8 ;  /* 0x0000000806167e29 */ /* 0x000fd00008000100 */
[----:B------:R-:W-:Y:S02]  /*0940*/  DFMA R16, R10, R16, R22 ;  /* 0x000000100a10722b */ /* 0x000fe40000000016 */
[----:B------:R-:W-:-:S06]  /*0950*/  DMUL R10, R4, R18 ;  /* 0x00000012040a7228 */ /* 0x000fcc0000000000 */
[----:B------:R-:W-:Y:S01]  /*0960*/  DADD R16, R16, -UR6 ;  /* 0x8000000610107e29 */ /* 0x000fe20008000000 */
[----:B------:R-:W-:Y:S01]  /*0970*/  UMOV UR6, 0x0 ;  /* 0x0000000000067882 */ /* 0x000fe20000000000 */
[----:B------:R-:W-:Y:S01]  /*0980*/  DFMA R22, R4, R18, -R10 ;  /* 0x000000120416722b */ /* 0x000fe2000000080a */
[----:B------:R-:W-:-:S05]  /*0990*/  UMOV UR7, 0x3ff00000 ;  /* 0x3ff0000000077882 */ /* 0x000fca0000000000 */
[----:B------:R-:W-:Y:S02]  /*09a0*/  DADD R20, R6, R16 ;  /* 0x0000000006147229 */ /* 0x000fe40000000010 */
[----:B------:R-:W-:-:S06]  /*09b0*/  DFMA R22, R14, R18, R22 ;  /* 0x000000120e16722b */ /* 0x000fcc0000000016 */
[----:B------:R-:W-:Y:S02]  /*09c0*/  DMUL R18, R20, R10 ;  /* 0x0000000a14127228 */ /* 0x000fe40000000000 */
[----:B------:R-:W-:Y:S02]  /*09d0*/  DFMA R22, R4, R24, R22 ;  /* 0x000000180416722b */ /* 0x000fe40000000016 */
[----:B------:R-:W-:-:S04]  /*09e0*/  DADD R6, R6, -R20 ;  /* 0x0000000006067229 */ /* 0x000fc80000000814 */
[----:B------:R-:W-:-:S04]  /*09f0*/  DFMA R24, R20, R10, -R18 ;  /* 0x0000000a1418722b */ /* 0x000fc80000000812 */
[----:B------:R-:W-:-:S04]  /*0a00*/  DADD R6, R16, R6 ;  /* 0x0000000010067229 */ /* 0x000fc80000000006 */
[----:B------:R-:W-:-:S08]  /*0a10*/  DFMA R22, R20, R22, R24 ;  /* 0x000000161416722b */ /* 0x000fd00000000018 */
[----:B------:R-:W-:-:S08]  /*0a20*/  DFMA R22, R6, R10, R22 ;  /* 0x0000000a0616722b */ /* 0x000fd00000000016 */
[----:B------:R-:W-:-:S08]  /*0a30*/  DADD R10, R18, R22 ;  /* 0x00000000120a7229 */ /* 0x000fd00000000016 */
[--C-:B------:R-:W-:Y:S02]  /*0a40*/  DADD R6, R4, R10.reuse ;  /* 0x0000000004067229 */ /* 0x100fe4000000000a */
[----:B------:R-:W-:-:S06]  /*0a50*/  DADD R18, R18, -R10 ;  /* 0x0000000012127229 */ /* 0x000fcc000000080a */
[----:B------:R-:W-:Y:S02]  /*0a60*/  DADD R4, R4, -R6 ;  /* 0x0000000004047229 */ /* 0x000fe40000000806 */
[----:B------:R-:W-:-:S06]  /*0a70*/  DADD R18, R22, R18 ;  /* 0x0000000016127229 */ /* 0x000fcc0000000012 */
[----:B------:R-:W-:Y:S01]  /*0a80*/  DADD R4, R10, R4 ;  /* 0x000000000a047229 */ /* 0x000fe20000000004 */
[----:B------:R-:W-:Y:S02]  /*0a90*/  IMAD.MOV.U32 R10, RZ, RZ, -0x105c611 ;  /* 0xfefa39efff0a7424 */ /* 0x000fe400078e00ff */
[----:B------:R-:W-:-:S05]  /*0aa0*/  IMAD.MOV.U32 R11, RZ, RZ, 0x3fe62e42 ;  /* 0x3fe62e42ff0b7424 */ /* 0x000fca00078e00ff */
[----:B------:R-:W-:-:S08]  /*0ab0*/  DADD R4, R18, R4 ;  /* 0x0000000012047229 */ /* 0x000fd00000000004 */
[----:B------:R-:W-:Y:S01]  /*0ac0*/  DADD R14, R14, R4 ;  /* 0x000000000e0e7229 */ /* 0x000fe20000000004 */
[----:B------:R-:W-:Y:S01]  /*0ad0*/  MOV R4, 0xfefa39ef ;  /* 0xfefa39ef00047802 */ /* 0x000fe20000000f00 */
[----:B------:R-:W-:-:S06]  /*0ae0*/  IMAD.MOV.U32 R5, RZ, RZ, 0x3fe62e42 ;  /* 0x3fe62e42ff057424 */ /* 0x000fcc00078e00ff */
[----:B------:R-:W-:-:S08]  /*0af0*/  DADD R16, R6, R14 ;  /* 0x0000000006107229 */ /* 0x000fd0000000000e */
[--C-:B------:R-:W-:Y:S02]  /*0b00*/  DFMA R10, R10, UR6, R16.reuse ;  /* 0x000000060a0a7c2b */ /* 0x100fe40008000010 */
[----:B------:R-:W-:-:S06]  /*0b10*/  DADD R6, R6, -R16 ;  /* 0x0000000006067229 */ /* 0x000fcc0000000810 */
[----:B------:R-:W-:Y:S02]  /*0b20*/  DFMA R18, -R4, 1, R10 ;  /* 0x3ff000000412782b */ /* 0x000fe4000000010a */
[----:B------:R-:W-:Y:S01]  /*0b30*/  DADD R6, R14, R6 ;  /* 0x000000000e067229 */ /* 0x000fe20000000006 */
[----:B------:R-:W-:Y:S02]  /*0b40*/  IMAD.MOV.U32 R14, RZ, RZ, 0x3b39803f ;  /* 0x3b39803fff0e7424 */ /* 0x000fe400078e00ff */
[----:B------:R-:W-:-:S03]  /*0b50*/  IMAD.MOV.U32 R15, RZ, RZ, 0x3c7abc9e ;  /* 0x3c7abc9eff0f7424 */ /* 0x000fc600078e00ff */
[----:B------:R-:W-:-:S08]  /*0b60*/  DADD R18, -R16, R18 ;  /* 0x0000000010127229 */ /* 0x000fd00000000112 */
[----:B------:R-:W-:Y:S01]  /*0b70*/  DADD R6, R6, -R18 ;  /* 0x0000000006067229 */ /* 0x000fe20000000812 */
[----:B------:R-:W-:Y:S01]  /*0b80*/  LOP3.LUT R19, R3, 0xff0fffff, RZ, 0xc0, !PT ;  /* 0xff0fffff03137812 */ /* 0x000fe200078ec0ff */
[----:B------:R-:W-:-:S06]  /*0b90*/  IMAD.MOV.U32 R18, RZ, RZ, R2 ;  /* 0x000000ffff127224 */ /* 0x000fcc00078e0002 */
[----:B------:R-:W-:Y:S01]  /*0ba0*/  DFMA R14, R14, UR6, R6 ;  /* 0x000000060e0e7c2b */ /* 0x000fe20008000006 */
[----:B------:R-:W-:Y:S01]  /*0bb0*/  UMOV UR6, 0x3b39803f ;  /* 0x3b39803f00067882 */ /* 0x000fe20000000000 */
[----:B------:R-:W-:Y:S01]  /*0bc0*/  SHF.L.U32 R6, R3, 0x1, RZ ;  /* 0x0000000103067819 */ /* 0x000fe200000006ff */
[----:B------:R-:W-:-:S03]  /*0bd0*/  UMOV UR7, 0x3c7abc9e ;  /* 0x3c7abc9e00077882 */ /* 0x000fc60000000000 */
[----:B------:R-:W-:Y:S02]  /*0be0*/  ISETP.GT.U32.AND P0, PT, R6, -0x2000001, PT ;  /* 0xfdffffff0600780c */ /* 0x000fe40003f04070 */
[----:B------:R-:W-:Y:S02]  /*0bf0*/  DADD R16, R10, R14 ;  /* 0x000000000a107229 */ /* 0x000fe4000000000e */
[----:B------:R-:W-:-:S06]  /*0c00*/  SEL R19, R19, R3, P0 ;  /* 0x0000000313137207 */ /* 0x000fcc0000000000 */
[----:B------:R-:W-:Y:S02]  /*0c10*/  DADD R10, R10, -R16 ;  /* 0x000000000a0a7229 */ /* 0x000fe40000000810 */
[----:B------:R-:W-:-:S06]  /*0c20*/  DMUL R6, R16, R18 ;  /* 0x0000001210067228 */ /* 0x000fcc0000000000 */
[----:B------:R-:W-:Y:S02]  /*0c30*/  DADD R10, R14, R10 ;  /* 0x000000000e0a7229 */ /* 0x000fe4000000000a */
[----:B------:R-:W-:Y:S01]  /*0c40*/  DFMA R16, R16, R18, -R6 ;  /* 0x000000121010722b */ /* 0x000fe20000000806 */
[----:B------:R-:W-:Y:S02]  /*0c50*/  IMAD.MOV.U32 R14, RZ, RZ, 0x652b82fe ;  /* 0x652b82feff0e7424 */ /* 0x000fe400078e00ff */
[----:B------:R-:W-:-:S05]  /*0c60*/  IMAD.MOV.U32 R15, RZ, RZ, 0x3ff71547 ;  /* 0x3ff71547ff0f7424 */ /* 0x000fca00078e00ff */
[----:B------:R-:W-:-:S08]  /*0c70*/  DFMA R16, R10, R18, R16 ;  /* 0x000000120a10722b */ /* 0x000fd00000000010 */
[----:B------:R-:W-:-:S08]  /*0c80*/  DADD R10, R6, R16 ;  /* 0x00000000060a7229 */ /* 0x000fd00000000010 */
[----:B------:R-:W-:Y:S02]  /*0c90*/  DFMA R14, R10, R14, 6.75539944105574400000e+15 ;  /* 0x433800000a0e742b */ /* 0x000fe4000000000e */
[----:B------:R-:W-:Y:S01]  /*0ca0*/  FSETP.GEU.AND P0, PT, |R11|, 4.1917929649353027344, PT ;  /* 0x4086232b0b00780b */ /* 0x000fe20003f0e200 */
[----:B------:R-:W-:-:S05]  /*0cb0*/  DADD R6, R6, -R10 ;  /* 0x0000000006067229 */ /* 0x000fca000000080a */
[----:B------:R-:W-:-:S03]  /*0cc0*/  DADD R18, R14, -6.75539944105574400000e+15 ;  /* 0xc33800000e127429 */ /* 0x000fc60000000000 */
[----:B------:R-:W-:-:S05]  /*0cd0*/  DADD R16, R16, R6 ;  /* 0x0000000010107229 */ /* 0x000fca0000000006 */
[----:B------:R-:W-:-:S08]  /*0ce0*/  DFMA R4, R18, -R4, R10 ;  /* 0x800000041204722b */ /* 0x000fd0000000000a */
[----:B------:R-:W-:Y:S01]  /*0cf0*/  DFMA R4, R18, -UR6, R4 ;  /* 0x8000000612047c2b */ /* 0x000fe20008000004 */
[----:B------:R-:W-:Y:S01]  /*0d00*/  UMOV UR6, 0x69ce2bdf ;  /* 0x69ce2bdf00067882 */ /* 0x000fe20000000000 */
[----:B------:R-:W-:Y:S01]  /*0d10*/  MOV R18, 0xfca213ea ;  /* 0xfca213ea00127802 */ /* 0x000fe20000000f00 */
[----:B------:R-:W-:Y:S01]  /*0d20*/  IMAD.MOV.U32 R19, RZ, RZ, 0x3e928af3 ;  /* 0x3e928af3ff137424 */ /* 0x000fe200078e00ff */
[----:B------:R-:W-:-:S05]  /*0d30*/  UMOV UR7, 0x3e5ade15 ;  /* 0x3e5ade1500077882 */ /* 0x000fca0000000000 */
[----:B------:R-:W-:Y:S01]  /*0d40*/  DFMA R18, R4, UR6, R18 ;  /* 0x0000000604127c2b */ /* 0x000fe20008000012 */
[----:B------:R-:W-:Y:S01]  /*0d50*/  UMOV UR6, 0x62401315 ;  /* 0x6240131500067882 */ /* 0x000fe20000000000 */
[----:B------:R-:W-:-:S06]  /*0d60*/  UMOV UR7, 0x3ec71dee ;  /* 0x3ec71dee00077882 */ /* 0x000fcc0000000000 */
[----:B------:R-:W-:Y:S01]  /*0d70*/  DFMA R18, R4, R18, UR6 ;  /* 0x0000000604127e2b */ /* 0x000fe20008000012 */
        /* <DEDUP_REMOVED lines=20> */
[----:B------:R-:W-:-:S08]  /*0ec0*/  DFMA R18, R4, R18, UR6 ;  /* 0x0000000604127e2b */ /* 0x000fd00008000012 */
[----:B------:R-:W-:-:S08]  /*0ed0*/  DFMA R18, R4, R18, 1 ;  /* 0x3ff000000412742b */ /* 0x000fd00000000012 */
[----:B------:R-:W-:-:S10]  /*0ee0*/  DFMA R4, R4, R18, 1 ;  /* 0x3ff000000404742b */ /* 0x000fd40000000012 */
[----:B------:R-:W-:Y:S01]  /*0ef0*/  IMAD R7, R14, 0x100000, R5 ;  /* 0x001000000e077824 */ /* 0x000fe200078e0205 */
[----:B------:R-:W-:Y:S01]  /*0f00*/  MOV R6, R4 ;  /* 0x0000000400067202 */ /* 0x000fe20000000f00 */
[----:B------:R-:W-:Y:S06]  /*0f10*/  @!P0 BRA `(.L_x_9) ;  /* 0x0000000000308947 */ /* 0x000fec0003800000 */
[----:B------:R-:W-:Y:S01]  /*0f20*/  FSETP.GEU.AND P1, PT, |R11|, 4.2275390625, PT ;  /* 0x408748000b00780b */ /* 0x000fe20003f2e200 */
[C---:B------:R-:W-:Y:S02]  /*0f30*/  DADD R18, R10.reuse, +INF ;  /* 0x7ff000000a127429 */ /* 0x040fe40000000000 */
[----:B------:R-:W-:-:S08]  /*0f40*/  DSETP.GEU.AND P0, PT, R10, RZ, PT ;  /* 0x000000ff0a00722a */ /* 0x000fd00003f0e000 */
[----:B------:R-:W-:Y:S02]  /*0f50*/  FSEL R7, R19, RZ, P0 ;  /* 0x000000ff13077208 */ /* 0x000fe40000000000 */
[----:B------:R-:W-:-:S04]  /*0f60*/  @!P1 LEA.HI R6, R14, R14, RZ, 0x1 ;  /* 0x0000000e0e069211 */ /* 0x000fc800078f08ff */
[----:B------:R-:W-:Y:S02]  /*0f70*/  @!P1 SHF.R.S32.HI R9, RZ, 0x1, R6 ;  /* 0x00000001ff099819 */ /* 0x000fe40000011406 */
[----:B------:R-:W-:-:S03]  /*0f80*/  FSEL R6, R18, RZ, P0 ;  /* 0x000000ff12067208 */ /* 0x000fc60000000000 */
[----:B------:R-:W-:Y:S02]  /*0f90*/  @!P1 IMAD.IADD R10, R14, 0x1, -R9 ;  /* 0x000000010e0a9824 */ /* 0x000fe400078e0a09 */
[----:B------:R-:W-:-:S03]  /*0fa0*/  @!P1 IMAD R5, R9, 0x100000, R5 ;  /* 0x0010000009059824 */ /* 0x000fc600078e0205 */
[----:B------:R-:W-:Y:S02]  /*0fb0*/  @!P1 LEA R11, R10, 0x3ff00000, 0x14 ;  /* 0x3ff000000a0b9811 */ /* 0x000fe400078ea0ff */
[----:B------:R-:W-:-:S06]  /*0fc0*/  @!P1 MOV R10, RZ ;  /* 0x000000ff000a9202 */ /* 0x000fcc0000000f00 */
[----:B------:R-:W-:-:S11]  /*0fd0*/  @!P1 DMUL R6, R4, R10 ;  /* 0x0000000a04069228 */ /* 0x000fd60000000000 */
.L_x_9:
[----:B------:R-:W-:Y:S01]  /*0fe0*/  DFMA R16, R16, R6, R6 ;  /* 0x000000061010722b */ /* 0x000fe20000000006 */
[----:B------:R-:W-:Y:S01]  /*0ff0*/  IMAD.MOV.U32 R13, RZ, RZ, 0x0 ;  /* 0x00000000ff0d7424 */ /* 0x000fe200078e00ff */
[----:B------:R-:W-:-:S08]  /*1000*/  DSETP.NEU.AND P0, PT, |R6|, +INF , PT ;  /* 0x7ff000000600742a */ /* 0x000fd00003f0d200 */
[----:B------:R-:W-:Y:S02]  /*1010*/  FSEL R6, R6, R16, !P0 ;  /* 0x0000001006067208 */ /* 0x000fe40004000000 */
[----:B------:R-:W-:Y:S01]  /*1020*/  FSEL R7, R7, R17, !P0 ;  /* 0x0000001107077208 */ /* 0x000fe20004000000 */
[----:B------:R-:W-:Y:S06]  /*1030*/  RET.REL.NODEC R12 `(_Z2fXPA1_dS0_) ;  /* 0xffffffec0cf07950 */ /* 0x000fec0003c3ffff */
.L_x_10:
[----:B------:R-:W-:-:S00]  /*1040*/  BRA `(.L_x_10) ;  /* 0xfffffffc00fc7947 */ /* 0x000fc0000383ffff */
[----:B------:R-:W-:-:S00]  /*1050*/  NOP ;  /* 0x0000000000007918 */ /* 0x000fc00000000000 */
        /* <DEDUP_REMOVED lines=10> */
.L_x_15:


//--------------------- .text._Z2gXPA1_dS0_       --------------------------
	.section	.text._Z2gXPA1_dS0_,"ax",@progbits
	.align	128
        .global         _Z2gXPA1_dS0_
        .type           _Z2gXPA1_dS0_,@function
        .size           _Z2gXPA1_dS0_,(.L_x_17 - _Z2gXPA1_dS0_)
        .other          _Z2gXPA1_dS0_,@"STO_CUDA_ENTRY STV_DEFAULT"
_Z2gXPA1_dS0_:
.text._Z2gXPA1_dS0_:
[----:B------:R-:W-:Y:S01]  /*0000*/  LDC R1, c[0x0][0x37c] ;  /* 0x0000df00ff017b82 */ /* 0x000fe20000000800 */
[----:B------:R-:W0:Y:S07]  /*0010*/  S2R R5, SR_CTAID.X ;  /* 0x0000000000057919 */ /* 0x000e2e0000002500 */
[----:B------:R-:W1:Y:S01]  /*0020*/  LDC.64 R2, c[0x0][0x380] ;  /* 0x0000e000ff027b82 */ /* 0x000e620000000a00 */
[----:B------:R-:W0:Y:S01]  /*0030*/  LDCU UR6, c[0x0][0x360] ;  /* 0x00006c00ff0677ac */ /* 0x000e220008000800 */
[----:B------:R-:W0:Y:S01]  /*0040*/  S2R R0, SR_TID.X ;  /* 0x0000000000007919 */ /* 0x000e220000002100 */
[----:B------:R-:W2:Y:S01]  /*0050*/  LDCU UR7, c[0x0][0x364] ;  /* 0x00006c80ff0777ac */ /* 0x000ea20008000800 */
[----:B------:R-:W2:Y:S04]  /*0060*/  S2R R9, SR_CTAID.Y ;  /* 0x0000000000097919 */ /* 0x000ea80000002600 */
[----:B------:R-:W3:Y:S01]  /*0070*/  LDC.64 R6, c[0x0][0x388] ;  /* 0x0000e200ff067b82 */ /* 0x000ee20000000a00 */
[----:B------:R-:W4:Y:S01]  /*0080*/  LDCU.64 UR4, c[0x0][0x358] ;  /* 0x00006b00ff0477ac */ /* 0x000f220008000a00 */
[----:B------:R-:W2:Y:S01]  /*0090*/  S2R R4, SR_TID.Y ;  /* 0x0000000000047919 */ /* 0x000ea20000002200 */
[----:B0-----:R-:W-:-:S04]  /*00a0*/  IMAD R5, R5, UR6, R0 ;  /* 0x0000000605057c24 */ /* 0x001fc8000f8e0200 */
[----:B-1----:R-:W-:-:S04]  /*00b0*/  IMAD.WIDE R2, R5, 0x8, R2 ;  /* 0x0000000805027825 */ /* 0x002fc800078e0202 */
[----:B--2---:R-:W-:-:S04]  /*00c0*/  IMAD R9, R9, UR7, R4 ;  /* 0x0000000709097c24 */ /* 0x004fc8000f8e0204 */
[----:B------:R-:W-:-:S06]  /*00d0*/  IMAD.WIDE.U32 R2, R9, 0x8, R2 ;  /* 0x0000000809027825 */ /* 0x000fcc00078e0002 */
[----:B----4-:R-:W2:Y:S01]  /*00e0*/  LDG.E.64 R2, desc[UR4][R2.64] ;  /* 0x0000000402027981 */ /* 0x010ea2000c1e1b00 */
[----:B---3--:R-:W-:Y:S01]  /*00f0*/  IMAD.WIDE R6, R5, 0x8, R6 ;  /* 0x0000000805067825 */ /* 0x008fe200078e0206 */
[----:B------:R-:W-:Y:S01]  /*0100*/  UMOV UR6, 0x33333333 ;  /* 0x3333333300067882 */ /* 0x000fe20000000000 */
[----:B------:R-:W-:Y:S02]  /*0110*/  UMOV UR7, 0x3fe33333 ;  /* 0x3fe3333300077882 */ /* 0x000fe40000000000 */
[----:B------:R-:W-:Y:S01]  /*0120*/  IMAD.WIDE.U32 R6, R9, 0x8, R6 ;  /* 0x0000000809067825 */ /* 0x000fe200078e0006 */
[----:B--2---:R-:W-:-:S07]  /*0130*/  DMUL R4, R2, UR6 ;  /* 0x0000000602047c28 */ /* 0x004fce0008000000 */
[----:B------:R-:W-:Y:S01]  /*0140*/  STG.E.64 desc[UR4][R6.64], R4 ;  /* 0x0000000406007986 */ /* 0x000fe2000c101b04 */
[----:B------:R-:W-:Y:S05]  /*0150*/  EXIT ;  /* 0x000000000000794d */ /* 0x000fea0003800000 */
.L_x_11:
        /* <DEDUP_REMOVED lines=10> */
.L_x_17:


//--------------------- .text._Z18vectorMultiplyVfUXPA2_dPA1_dS2_ --------------------------
	.section	.text._Z18vectorMultiplyVfUXPA2_dPA1_dS2_,"ax",@progbits
	.align	128
        .global         _Z18vectorMultiplyVfUXPA2_dPA1_dS2_
        .type           _Z18vectorMultiplyVfUXPA2_dPA1_dS2_,@function
        .size           _Z18vectorMultiplyVfUXPA2_dPA1_dS2_,(.L_x_18 - _Z18vectorMultiplyVfUXPA2_dPA1_dS2_)
        .other          _Z18vectorMultiplyVfUXPA2_dPA1_dS2_,@"STO_CUDA_ENTRY STV_DEFAULT"
_Z18vectorMultiplyVfUXPA2_dPA1_dS2_:
.text._Z18vectorMultiplyVfUXPA2_dPA1_dS2_:
        /* <DEDUP_REMOVED lines=9> */
[----:B------:R-:W2:Y:S06]  /*0090*/  S2R R6, SR_TID.Y ;  /* 0x0000000000067919 */ /* 0x000eac0000002200 */
[----:B------:R-:W5:Y:S01]  /*00a0*/  LDC.64 R8, c[0x0][0x388] ;  /* 0x0000e200ff087b82 */ /* 0x000f620000000a00 */
[----:B0-----:R-:W-:-:S04]  /*00b0*/  IMAD R7, R7, UR6, R0 ;  /* 0x0000000607077c24 */ /* 0x001fc8000f8e0200 */
[----:B-1----:R-:W-:-:S04]  /*00c0*/  IMAD.WIDE R4, R7, 0x8, R4 ;  /* 0x0000000807047825 */ /* 0x002fc800078e0204 */
[----:B--2---:R-:W-:Y:S02]  /*00d0*/  IMAD R11, R11, UR7, R6 ;  /* 0x000000070b0b7c24 */ /* 0x004fe4000f8e0206 */
[----:B---3--:R-:W-:-:S04]  /*00e0*/  IMAD.WIDE R2, R7, 0x10, R2 ;  /* 0x0000001007027825 */ /* 0x008fc800078e0202 */
[----:B------:R-:W-:-:S04]  /*00f0*/  IMAD.WIDE.U32 R6, R11, 0x8, R4 ;  /* 0x000000080b067825 */ /* 0x000fc800078e0004 */
[----:B-----5:R-:W-:Y:S02]  /*0100*/  IMAD.WIDE.U32 R4, R11, 0x8, R8 ;  /* 0x000000080b047825 */ /* 0x020fe400078e0008 */
[----:B----4-:R-:W2:Y:S04]  /*0110*/  LDG.E.64 R10, desc[UR4][R2.64] ;  /* 0x00000004020a7981 */ /* 0x010ea8000c1e1b00 */
[----:B------:R-:W2:Y:S04]  /*0120*/  LDG.E.64 R8, desc[UR4][R6.64] ;  /* 0x0000000406087981 */ /* 0x000ea8000c1e1b00 */
[----:B------:R-:W2:Y:S02]  /*0130*/  LDG.E.64 R12, desc[UR4][R4.64] ;  /* 0x00000004040c7981 */ /* 0x000ea4000c1e1b00 */
[----:B--2---:R-:W-:-:S07]  /*0140*/  DFMA R8, R10, R12, R8 ;  /* 0x0000000c0a08722b */ /* 0x004fce0000000008 */
[----:B------:R-:W-:Y:S04]  /*0150*/  STG.E.64 desc[UR4][R6.64], R8 ;  /* 0x0000000806007986 */ /* 0x000fe8000c101b04 */
[----:B------:R-:W2:Y:S04]  /*0160*/  LDG.E.64 R10, desc[UR4][R2.64+0x8] ;  /* 0x00000804020a7981 */ /* 0x000ea8000c1e1b00 */
[----:B------:R-:W2:Y:S02]  /*0170*/  LDG.E.64 R12, desc[UR4][R4.64+0x8] ;  /* 0x00000804040c7981 */ /* 0x000ea4000c1e1b00 */
[----:B--2---:R-:W-:-:S07]  /*0180*/  DFMA R10, R10, R12, R8 ;  /* 0x0000000c0a0a722b */ /* 0x004fce0000000008 */
[----:B------:R-:W-:Y:S01]  /*0190*/  STG.E.64 desc[UR4][R6.64], R10 ;  /* 0x0000000a06007986 */ /* 0x000fe2000c101b04 */
[----:B------:R-:W-:Y:S05]  /*01a0*/  EXIT ;  /* 0x000000000000794d */ /* 0x000fea0003800000 */
.L_x_12:
        /* <DEDUP_REMOVED lines=13> */
.L_x_18:


//--------------------- .text._Z16vectorMultiplyUXPA3_dPA1_dS2_ --------------------------
	.section	.text._Z16vectorMultiplyUXPA3_dPA1_dS2_,"ax",@progbits
	.align	128
        .global         _Z16vectorMultiplyUXPA3_dPA1_dS2_
        .type           _Z16vectorMultiplyUXPA3_dPA1_dS2_,@function
        .size           _Z16vectorMultiplyUXPA3_dPA1_dS2_,(.L_x_19 - _Z16vectorMultiplyUXPA3_dPA1_dS2_)
        .other          _Z16vectorMultiplyUXPA3_dPA1_dS2_,@"STO_CUDA_ENTRY STV_DEFAULT"
_Z16vectorMultiplyUXPA3_dPA1_dS2_:
.text._Z16vectorMultiplyUXPA3_dPA1_dS2_:
        /* <DEDUP_REMOVED lines=16> */
[----:B-----5:R-:W-:Y:S01]  /*0100*/  IMAD.WIDE.U32 R6, R11, 0x8, R6 ;  /* 0x000000080b067825 */ /* 0x020fe200078e0006 */
        /* <DEDUP_REMOVED lines=14> */
.L_x_13:
        /* <DEDUP_REMOVED lines=9> */
.L_x_19:


//--------------------- .nv.shared.reserved.0     --------------------------
	.section	.nv.shared.reserved.0,"aw",@nobits
	.weak		__nv_reservedSMEM_offset_0_alias
	.size		__nv_reservedSMEM_offset_0_alias, 0, 64
	.other		__nv_reservedSMEM_offset_0_alias,@"STO_CUDA_RESERVED_SHARED STV_DEFAULT"
__nv_reservedSMEM_offset_0_alias:
	.zero		0
	.zero		64


//--------------------- .nv.constant0._Z2fXPA1_dS0_ --------------------------
	.section	.nv.constant0._Z2fXPA1_dS0_,"a",@progbits
	.sectionflags	@""
	.align	4
.nv.constant0._Z2fXPA1_dS0_:
	.zero		912


//--------------------- .nv.constant0._Z2gXPA1_dS0_ --------------------------
	.section	.nv.constant0._Z2gXPA1_dS0_,"a",@progbits
	.sectionflags	@""
	.align	4
.nv.constant0._Z2gXPA1_dS0_:
	.zero		912


//--------------------- .nv.constant0._Z18vectorMultiplyVfUXPA2_dPA1_dS2_ --------------------------
	.section	.nv.constant0._Z18vectorMultiplyVfUXPA2_dPA1_dS2_,"a",@progbits
	.sectionflags	@""
	.align	4
.nv.constant0._Z18vectorMultiplyVfUXPA2_dPA1_dS2_:
	.zero		920


//--------------------- .nv.constant0._Z16vectorMultiplyUXPA3_dPA1_dS2_ --------------------------
	.section	.nv.constant0._Z16vectorMultiplyUXPA3_dPA1_dS2_,"a",@progbits
	.sectionflags	@""
	.align	4
.nv.constant0._Z16vectorMultiplyUXPA3_dPA1_dS2_:
	.zero		920


//--------------------- SYMBOLS --------------------------

	.type		.nv.reservedSmem.offset0,@object
	.size		.nv.reservedSmem.offset0,0x4
